//
// Generated by NVIDIA NVVM Compiler
//
// Compiler Build ID: CL-36424714
// Cuda compilation tools, release 13.0, V13.0.88
// Based on NVVM 20.0.0
//

.version 9.0
.target sm_100
.address_size 64

	// .globl	mobius_add_kernel

.visible .entry mobius_add_kernel(
	.param .u64 .ptr .align 1 mobius_add_kernel_param_0,
	.param .u64 .ptr .align 1 mobius_add_kernel_param_1,
	.param .u64 .ptr .align 1 mobius_add_kernel_param_2,
	.param .f32 mobius_add_kernel_param_3,
	.param .u32 mobius_add_kernel_param_4,
	.param .u32 mobius_add_kernel_param_5
)
{
	.reg .pred 	%p<11>;
	.reg .b32 	%r<36>;
	.reg .b32 	%f<146>;
	.reg .b64 	%rd<25>;

	ld.param.u64 	%rd6, [mobius_add_kernel_param_0];
	ld.param.u64 	%rd7, [mobius_add_kernel_param_1];
	ld.param.u64 	%rd5, [mobius_add_kernel_param_2];
	ld.param.f32 	%f37, [mobius_add_kernel_param_3];
	ld.param.u32 	%r18, [mobius_add_kernel_param_4];
	ld.param.u32 	%r17, [mobius_add_kernel_param_5];
	cvta.to.global.u64 	%rd1, %rd7;
	cvta.to.global.u64 	%rd2, %rd6;
	mov.u32 	%r19, %ctaid.x;
	mov.u32 	%r20, %ntid.x;
	mov.u32 	%r21, %tid.x;
	mad.lo.s32 	%r1, %r19, %r20, %r21;
	mul.lo.s32 	%r22, %r17, %r18;
	setp.ge.s32 	%p1, %r1, %r22;
	@%p1 bra 	$L__BB0_14;
	setp.lt.s32 	%p2, %r17, 1;
	mov.f32 	%f143, 0f00000000;
	mov.f32 	%f144, %f143;
	mov.f32 	%f145, %f143;
	@%p2 bra 	$L__BB0_13;
	rem.s32 	%r2, %r1, %r17;
	and.b32  	%r3, %r17, 7;
	setp.lt.u32 	%p3, %r17, 8;
	mov.f32 	%f145, 0f00000000;
	mov.b32 	%r34, 0;
	mov.f32 	%f144, %f145;
	mov.f32 	%f143, %f145;
	@%p3 bra 	$L__BB0_5;
	and.b32  	%r34, %r17, 2147483640;
	neg.s32 	%r32, %r34;
	add.s64 	%rd3, %rd2, 16;
	sub.s32 	%r31, %r1, %r2;
	add.s64 	%rd4, %rd1, 16;
	mov.f32 	%f145, 0f00000000;
$L__BB0_4:
	.pragma "nounroll";
	mul.wide.s32 	%rd8, %r31, 4;
	add.s64 	%rd9, %rd3, %rd8;
	add.s64 	%rd10, %rd4, %rd8;
	ld.global.f32 	%f42, [%rd9+-16];
	ld.global.f32 	%f43, [%rd10+-16];
	fma.rn.f32 	%f44, %f42, %f42, %f143;
	fma.rn.f32 	%f45, %f43, %f43, %f144;
	fma.rn.f32 	%f46, %f42, %f43, %f145;
	ld.global.f32 	%f47, [%rd9+-12];
	ld.global.f32 	%f48, [%rd10+-12];
	fma.rn.f32 	%f49, %f47, %f47, %f44;
	fma.rn.f32 	%f50, %f48, %f48, %f45;
	fma.rn.f32 	%f51, %f47, %f48, %f46;
	ld.global.f32 	%f52, [%rd9+-8];
	ld.global.f32 	%f53, [%rd10+-8];
	fma.rn.f32 	%f54, %f52, %f52, %f49;
	fma.rn.f32 	%f55, %f53, %f53, %f50;
	fma.rn.f32 	%f56, %f52, %f53, %f51;
	ld.global.f32 	%f57, [%rd9+-4];
	ld.global.f32 	%f58, [%rd10+-4];
	fma.rn.f32 	%f59, %f57, %f57, %f54;
	fma.rn.f32 	%f60, %f58, %f58, %f55;
	fma.rn.f32 	%f61, %f57, %f58, %f56;
	ld.global.f32 	%f62, [%rd9];
	ld.global.f32 	%f63, [%rd10];
	fma.rn.f32 	%f64, %f62, %f62, %f59;
	fma.rn.f32 	%f65, %f63, %f63, %f60;
	fma.rn.f32 	%f66, %f62, %f63, %f61;
	ld.global.f32 	%f67, [%rd9+4];
	ld.global.f32 	%f68, [%rd10+4];
	fma.rn.f32 	%f69, %f67, %f67, %f64;
	fma.rn.f32 	%f70, %f68, %f68, %f65;
	fma.rn.f32 	%f71, %f67, %f68, %f66;
	ld.global.f32 	%f72, [%rd9+8];
	ld.global.f32 	%f73, [%rd10+8];
	fma.rn.f32 	%f74, %f72, %f72, %f69;
	fma.rn.f32 	%f75, %f73, %f73, %f70;
	fma.rn.f32 	%f76, %f72, %f73, %f71;
	ld.global.f32 	%f77, [%rd9+12];
	ld.global.f32 	%f78, [%rd10+12];
	fma.rn.f32 	%f143, %f77, %f77, %f74;
	fma.rn.f32 	%f144, %f78, %f78, %f75;
	fma.rn.f32 	%f145, %f77, %f78, %f76;
	add.s32 	%r32, %r32, 8;
	add.s32 	%r31, %r31, 8;
	setp.ne.s32 	%p4, %r32, 0;
	@%p4 bra 	$L__BB0_4;
$L__BB0_5:
	setp.eq.s32 	%p5, %r3, 0;
	@%p5 bra 	$L__BB0_13;
	and.b32  	%r12, %r17, 3;
	setp.lt.u32 	%p6, %r3, 4;
	@%p6 bra 	$L__BB0_8;
	add.s32 	%r24, %r34, %r1;
	sub.s32 	%r25, %r24, %r2;
	mul.wide.s32 	%rd11, %r25, 4;
	add.s64 	%rd12, %rd2, %rd11;
	ld.global.f32 	%f80, [%rd12];
	add.s64 	%rd13, %rd1, %rd11;
	ld.global.f32 	%f81, [%rd13];
	fma.rn.f32 	%f82, %f80, %f80, %f143;
	fma.rn.f32 	%f83, %f81, %f81, %f144;
	fma.rn.f32 	%f84, %f80, %f81, %f145;
	ld.global.f32 	%f85, [%rd12+4];
	ld.global.f32 	%f86, [%rd13+4];
	fma.rn.f32 	%f87, %f85, %f85, %f82;
	fma.rn.f32 	%f88, %f86, %f86, %f83;
	fma.rn.f32 	%f89, %f85, %f86, %f84;
	ld.global.f32 	%f90, [%rd12+8];
	ld.global.f32 	%f91, [%rd13+8];
	fma.rn.f32 	%f92, %f90, %f90, %f87;
	fma.rn.f32 	%f93, %f91, %f91, %f88;
	fma.rn.f32 	%f94, %f90, %f91, %f89;
	ld.global.f32 	%f95, [%rd12+12];
	ld.global.f32 	%f96, [%rd13+12];
	fma.rn.f32 	%f143, %f95, %f95, %f92;
	fma.rn.f32 	%f144, %f96, %f96, %f93;
	fma.rn.f32 	%f145, %f95, %f96, %f94;
	add.s32 	%r34, %r34, 4;
$L__BB0_8:
	setp.eq.s32 	%p7, %r12, 0;
	@%p7 bra 	$L__BB0_13;
	setp.eq.s32 	%p8, %r12, 1;
	@%p8 bra 	$L__BB0_11;
	add.s32 	%r26, %r34, %r1;
	sub.s32 	%r27, %r26, %r2;
	mul.wide.s32 	%rd14, %r27, 4;
	add.s64 	%rd15, %rd2, %rd14;
	ld.global.f32 	%f98, [%rd15];
	add.s64 	%rd16, %rd1, %rd14;
	ld.global.f32 	%f99, [%rd16];
	fma.rn.f32 	%f100, %f98, %f98, %f143;
	fma.rn.f32 	%f101, %f99, %f99, %f144;
	fma.rn.f32 	%f102, %f98, %f99, %f145;
	ld.global.f32 	%f103, [%rd15+4];
	ld.global.f32 	%f104, [%rd16+4];
	fma.rn.f32 	%f143, %f103, %f103, %f100;
	fma.rn.f32 	%f144, %f104, %f104, %f101;
	fma.rn.f32 	%f145, %f103, %f104, %f102;
	add.s32 	%r34, %r34, 2;
$L__BB0_11:
	and.b32  	%r28, %r17, 1;
	setp.eq.b32 	%p9, %r28, 1;
	not.pred 	%p10, %p9;
	@%p10 bra 	$L__BB0_13;
	add.s32 	%r29, %r34, %r1;
	sub.s32 	%r30, %r29, %r2;
	mul.wide.s32 	%rd17, %r30, 4;
	add.s64 	%rd18, %rd2, %rd17;
	ld.global.f32 	%f105, [%rd18];
	add.s64 	%rd19, %rd1, %rd17;
	ld.global.f32 	%f106, [%rd19];
	fma.rn.f32 	%f143, %f105, %f105, %f143;
	fma.rn.f32 	%f144, %f106, %f106, %f144;
	fma.rn.f32 	%f145, %f105, %f106, %f145;
$L__BB0_13:
	mul.wide.s32 	%rd20, %r1, 4;
	add.s64 	%rd21, %rd2, %rd20;
	ld.global.f32 	%f107, [%rd21];
	add.s64 	%rd22, %rd1, %rd20;
	ld.global.f32 	%f108, [%rd22];
	add.f32 	%f109, %f37, %f37;
	fma.rn.f32 	%f110, %f109, %f145, 0f3F800000;
	mul.f32 	%f111, %f37, %f37;
	mul.f32 	%f112, %f111, %f143;
	fma.rn.f32 	%f113, %f112, %f144, %f110;
	fma.rn.f32 	%f114, %f37, %f144, %f110;
	mul.f32 	%f115, %f37, %f143;
	mov.f32 	%f116, 0f3F800000;
	sub.f32 	%f117, %f116, %f115;
	mul.f32 	%f118, %f117, %f108;
	fma.rn.f32 	%f119, %f114, %f107, %f118;
	add.f32 	%f120, %f113, 0f322BCC77;
	div.rn.f32 	%f121, %f119, %f120;
	cvta.to.global.u64 	%rd23, %rd5;
	add.s64 	%rd24, %rd23, %rd20;
	st.global.f32 	[%rd24], %f121;
$L__BB0_14:
	ret;

}
	// .globl	hyperbolic_distance_kernel
.visible .entry hyperbolic_distance_kernel(
	.param .u64 .ptr .align 1 hyperbolic_distance_kernel_param_0,
	.param .u64 .ptr .align 1 hyperbolic_distance_kernel_param_1,
	.param .u64 .ptr .align 1 hyperbolic_distance_kernel_param_2,
	.param .f32 hyperbolic_distance_kernel_param_3,
	.param .u32 hyperbolic_distance_kernel_param_4,
	.param .u32 hyperbolic_distance_kernel_param_5
)
{
	.reg .pred 	%p<18>;
	.reg .b32 	%r<39>;
	.reg .b32 	%f<189>;
	.reg .b64 	%rd<25>;

	ld.param.u64 	%rd6, [hyperbolic_distance_kernel_param_0];
	ld.param.u64 	%rd7, [hyperbolic_distance_kernel_param_1];
	ld.param.u64 	%rd8, [hyperbolic_distance_kernel_param_2];
	ld.param.f32 	%f47, [hyperbolic_distance_kernel_param_3];
	ld.param.u32 	%r19, [hyperbolic_distance_kernel_param_4];
	ld.param.u32 	%r18, [hyperbolic_distance_kernel_param_5];
	cvta.to.global.u64 	%rd1, %rd7;
	cvta.to.global.u64 	%rd2, %rd6;
	cvta.to.global.u64 	%rd3, %rd8;
	mov.u32 	%r20, %ctaid.x;
	mov.u32 	%r21, %ntid.x;
	mov.u32 	%r22, %tid.x;
	mad.lo.s32 	%r1, %r20, %r21, %r22;
	setp.ge.s32 	%p1, %r1, %r19;
	@%p1 bra 	$L__BB1_19;
	setp.lt.s32 	%p2, %r18, 1;
	mov.f32 	%f182, 0f00000000;
	mov.f32 	%f183, %f182;
	mov.f32 	%f187, %f182;
	@%p2 bra 	$L__BB1_14;
	mul.lo.s32 	%r2, %r18, %r1;
	and.b32  	%r3, %r18, 7;
	setp.lt.u32 	%p3, %r18, 8;
	mov.f32 	%f184, 0f00000000;
	mov.b32 	%r37, 0;
	mov.f32 	%f183, %f184;
	mov.f32 	%f182, %f184;
	@%p3 bra 	$L__BB1_5;
	and.b32  	%r37, %r18, 2147483640;
	neg.s32 	%r35, %r37;
	add.s64 	%rd4, %rd2, 16;
	add.s64 	%rd5, %rd1, 16;
	mov.f32 	%f184, 0f00000000;
	mov.u32 	%r34, %r2;
$L__BB1_4:
	.pragma "nounroll";
	mul.wide.s32 	%rd9, %r34, 4;
	add.s64 	%rd10, %rd4, %rd9;
	add.s64 	%rd11, %rd5, %rd9;
	ld.global.f32 	%f52, [%rd10+-16];
	ld.global.f32 	%f53, [%rd11+-16];
	fma.rn.f32 	%f54, %f52, %f52, %f182;
	fma.rn.f32 	%f55, %f53, %f53, %f183;
	fma.rn.f32 	%f56, %f52, %f53, %f184;
	ld.global.f32 	%f57, [%rd10+-12];
	ld.global.f32 	%f58, [%rd11+-12];
	fma.rn.f32 	%f59, %f57, %f57, %f54;
	fma.rn.f32 	%f60, %f58, %f58, %f55;
	fma.rn.f32 	%f61, %f57, %f58, %f56;
	ld.global.f32 	%f62, [%rd10+-8];
	ld.global.f32 	%f63, [%rd11+-8];
	fma.rn.f32 	%f64, %f62, %f62, %f59;
	fma.rn.f32 	%f65, %f63, %f63, %f60;
	fma.rn.f32 	%f66, %f62, %f63, %f61;
	ld.global.f32 	%f67, [%rd10+-4];
	ld.global.f32 	%f68, [%rd11+-4];
	fma.rn.f32 	%f69, %f67, %f67, %f64;
	fma.rn.f32 	%f70, %f68, %f68, %f65;
	fma.rn.f32 	%f71, %f67, %f68, %f66;
	ld.global.f32 	%f72, [%rd10];
	ld.global.f32 	%f73, [%rd11];
	fma.rn.f32 	%f74, %f72, %f72, %f69;
	fma.rn.f32 	%f75, %f73, %f73, %f70;
	fma.rn.f32 	%f76, %f72, %f73, %f71;
	ld.global.f32 	%f77, [%rd10+4];
	ld.global.f32 	%f78, [%rd11+4];
	fma.rn.f32 	%f79, %f77, %f77, %f74;
	fma.rn.f32 	%f80, %f78, %f78, %f75;
	fma.rn.f32 	%f81, %f77, %f78, %f76;
	ld.global.f32 	%f82, [%rd10+8];
	ld.global.f32 	%f83, [%rd11+8];
	fma.rn.f32 	%f84, %f82, %f82, %f79;
	fma.rn.f32 	%f85, %f83, %f83, %f80;
	fma.rn.f32 	%f86, %f82, %f83, %f81;
	ld.global.f32 	%f87, [%rd10+12];
	ld.global.f32 	%f88, [%rd11+12];
	fma.rn.f32 	%f182, %f87, %f87, %f84;
	fma.rn.f32 	%f183, %f88, %f88, %f85;
	fma.rn.f32 	%f184, %f87, %f88, %f86;
	add.s32 	%r35, %r35, 8;
	add.s32 	%r34, %r34, 8;
	setp.ne.s32 	%p4, %r35, 0;
	@%p4 bra 	$L__BB1_4;
$L__BB1_5:
	setp.eq.s32 	%p5, %r3, 0;
	@%p5 bra 	$L__BB1_13;
	and.b32  	%r11, %r18, 3;
	setp.lt.u32 	%p6, %r3, 4;
	@%p6 bra 	$L__BB1_8;
	add.s32 	%r24, %r37, %r2;
	mul.wide.s32 	%rd12, %r24, 4;
	add.s64 	%rd13, %rd2, %rd12;
	ld.global.f32 	%f90, [%rd13];
	add.s64 	%rd14, %rd1, %rd12;
	ld.global.f32 	%f91, [%rd14];
	fma.rn.f32 	%f92, %f90, %f90, %f182;
	fma.rn.f32 	%f93, %f91, %f91, %f183;
	fma.rn.f32 	%f94, %f90, %f91, %f184;
	ld.global.f32 	%f95, [%rd13+4];
	ld.global.f32 	%f96, [%rd14+4];
	fma.rn.f32 	%f97, %f95, %f95, %f92;
	fma.rn.f32 	%f98, %f96, %f96, %f93;
	fma.rn.f32 	%f99, %f95, %f96, %f94;
	ld.global.f32 	%f100, [%rd13+8];
	ld.global.f32 	%f101, [%rd14+8];
	fma.rn.f32 	%f102, %f100, %f100, %f97;
	fma.rn.f32 	%f103, %f101, %f101, %f98;
	fma.rn.f32 	%f104, %f100, %f101, %f99;
	ld.global.f32 	%f105, [%rd13+12];
	ld.global.f32 	%f106, [%rd14+12];
	fma.rn.f32 	%f182, %f105, %f105, %f102;
	fma.rn.f32 	%f183, %f106, %f106, %f103;
	fma.rn.f32 	%f184, %f105, %f106, %f104;
	add.s32 	%r37, %r37, 4;
$L__BB1_8:
	setp.eq.s32 	%p7, %r11, 0;
	@%p7 bra 	$L__BB1_13;
	setp.eq.s32 	%p8, %r11, 1;
	@%p8 bra 	$L__BB1_11;
	add.s32 	%r25, %r37, %r2;
	mul.wide.s32 	%rd15, %r25, 4;
	add.s64 	%rd16, %rd2, %rd15;
	ld.global.f32 	%f108, [%rd16];
	add.s64 	%rd17, %rd1, %rd15;
	ld.global.f32 	%f109, [%rd17];
	fma.rn.f32 	%f110, %f108, %f108, %f182;
	fma.rn.f32 	%f111, %f109, %f109, %f183;
	fma.rn.f32 	%f112, %f108, %f109, %f184;
	ld.global.f32 	%f113, [%rd16+4];
	ld.global.f32 	%f114, [%rd17+4];
	fma.rn.f32 	%f182, %f113, %f113, %f110;
	fma.rn.f32 	%f183, %f114, %f114, %f111;
	fma.rn.f32 	%f184, %f113, %f114, %f112;
	add.s32 	%r37, %r37, 2;
$L__BB1_11:
	and.b32  	%r26, %r18, 1;
	setp.eq.b32 	%p9, %r26, 1;
	not.pred 	%p10, %p9;
	@%p10 bra 	$L__BB1_13;
	add.s32 	%r27, %r37, %r2;
	mul.wide.s32 	%rd18, %r27, 4;
	add.s64 	%rd19, %rd2, %rd18;
	ld.global.f32 	%f115, [%rd19];
	add.s64 	%rd20, %rd1, %rd18;
	ld.global.f32 	%f116, [%rd20];
	fma.rn.f32 	%f182, %f115, %f115, %f182;
	fma.rn.f32 	%f183, %f116, %f116, %f183;
	fma.rn.f32 	%f184, %f115, %f116, %f184;
$L__BB1_13:
	add.f32 	%f187, %f184, %f184;
$L__BB1_14:
	min.f32 	%f117, %f182, 0f3F7FBE77;
	min.f32 	%f118, %f183, 0f3F7FBE77;
	add.f32 	%f119, %f117, %f118;
	sub.f32 	%f41, %f119, %f187;
	mov.f32 	%f120, 0f3F800000;
	sub.f32 	%f121, %f120, %f117;
	sub.f32 	%f122, %f120, %f118;
	mul.f32 	%f42, %f121, %f122;
	setp.leu.f32 	%p11, %f42, 0f322BCC77;
	@%p11 bra 	$L__BB1_18;
	add.f32 	%f123, %f41, %f41;
	div.rn.f32 	%f124, %f123, %f42;
	add.f32 	%f125, %f124, 0f3F800000;
	max.f32 	%f126, %f125, 0f3F800000;
	mov.f32 	%f127, 0f3F800000;
	sub.rn.f32 	%f128, %f126, %f127;
	mov.b32 	%r16, %f128;
	setp.gt.u32 	%p12, %r16, 1258291200;
	fma.rn.f32 	%f129, %f126, %f126, 0fBF800000;
	rsqrt.approx.ftz.f32 	%f130, %f129;
	mul.f32 	%f131, %f129, %f130;
	mul.f32 	%f132, %f130, 0f3F000000;
	neg.f32 	%f133, %f131;
	fma.rn.f32 	%f134, %f133, %f131, %f129;
	fma.rn.f32 	%f135, %f134, %f132, %f131;
	setp.eq.f32 	%p13, %f129, 0f00000000;
	selp.f32 	%f136, 0f00000000, %f135, %p13;
	selp.f32 	%f137, 0fBF800001, %f136, %p12;
	add.f32 	%f43, %f128, %f137;
	add.rz.f32 	%f138, %f43, %f127;
	mov.b32 	%r29, %f138;
	add.s32 	%r30, %r29, -1061158912;
	and.b32  	%r31, %r30, -8388608;
	mov.b32 	%r17, %f43;
	sub.s32 	%r32, %r17, %r31;
	mov.b32 	%f139, %r32;
	sub.s32 	%r33, 1082130432, %r31;
	mov.b32 	%f140, %r33;
	fma.rn.f32 	%f141, %f140, 0f3E800000, 0fBF800000;
	add.f32 	%f142, %f141, %f139;
	cvt.rn.f32.s32 	%f143, %r31;
	mul.f32 	%f144, %f143, 0f34000000;
	fma.rn.f32 	%f145, %f142, 0fBD39BF78, 0f3DD80012;
	fma.rn.f32 	%f146, %f145, %f142, 0fBE0778E0;
	fma.rn.f32 	%f147, %f146, %f142, 0f3E146475;
	fma.rn.f32 	%f148, %f147, %f142, 0fBE2A68DD;
	fma.rn.f32 	%f149, %f148, %f142, 0f3E4CAF9E;
	fma.rn.f32 	%f150, %f149, %f142, 0fBE800042;
	fma.rn.f32 	%f151, %f150, %f142, 0f3EAAAAE6;
	fma.rn.f32 	%f152, %f151, %f142, 0fBF000000;
	mul.f32 	%f153, %f142, %f152;
	fma.rn.f32 	%f154, %f153, %f142, %f142;
	fma.rn.f32 	%f188, %f144, 0f3F317218, %f154;
	setp.lt.u32 	%p14, %r17, 2139095040;
	@%p14 bra 	$L__BB1_17;
	setp.gt.s32 	%p15, %r17, -1082130432;
	fma.rn.f32 	%f155, %f43, 0f7F800000, 0f7F800000;
	selp.f32 	%f156, %f155, %f188, %p15;
	setp.eq.f32 	%p16, %f43, 0f00000000;
	selp.f32 	%f188, 0f80000000, %f156, %p16;
$L__BB1_17:
	setp.gt.u32 	%p17, %r16, 1258291200;
	add.f32 	%f157, %f188, 0f3F317218;
	selp.f32 	%f158, %f157, %f188, %p17;
	sqrt.rn.f32 	%f159, %f47;
	div.rn.f32 	%f160, %f158, %f159;
	mul.wide.s32 	%rd23, %r1, 4;
	add.s64 	%rd24, %rd3, %rd23;
	st.global.f32 	[%rd24], %f160;
	bra.uni 	$L__BB1_19;
$L__BB1_18:
	mul.wide.s32 	%rd21, %r1, 4;
	add.s64 	%rd22, %rd3, %rd21;
	mov.b32 	%r28, 0;
	st.global.u32 	[%rd22], %r28;
$L__BB1_19:
	ret;

}
	// .globl	dual_quaternion_norm_kernel
.visible .entry dual_quaternion_norm_kernel(
	.param .u64 .ptr .align 1 dual_quaternion_norm_kernel_param_0,
	.param .u64 .ptr .align 1 dual_quaternion_norm_kernel_param_1,
	.param .u64 .ptr .align 1 dual_quaternion_norm_kernel_param_2,
	.param .u32 dual_quaternion_norm_kernel_param_3,
	.param .u32 dual_quaternion_norm_kernel_param_4
)
{
	.reg .pred 	%p<11>;
	.reg .b32 	%r<38>;
	.reg .b32 	%f<163>;
	.reg .b64 	%rd<23>;

	ld.param.u64 	%rd6, [dual_quaternion_norm_kernel_param_0];
	ld.param.u64 	%rd7, [dual_quaternion_norm_kernel_param_1];
	ld.param.u64 	%rd5, [dual_quaternion_norm_kernel_param_2];
	ld.param.u32 	%r24, [dual_quaternion_norm_kernel_param_3];
	ld.param.u32 	%r23, [dual_quaternion_norm_kernel_param_4];
	cvta.to.global.u64 	%rd1, %rd7;
	cvta.to.global.u64 	%rd2, %rd6;
	mov.u32 	%r25, %ctaid.x;
	mov.u32 	%r26, %ntid.x;
	mov.u32 	%r27, %tid.x;
	mad.lo.s32 	%r1, %r25, %r26, %r27;
	setp.ge.s32 	%p1, %r1, %r24;
	@%p1 bra 	$L__BB2_16;
	setp.lt.s32 	%p2, %r23, 1;
	mov.f32 	%f162, 0f00000000;
	@%p2 bra 	$L__BB2_15;
	mul.lo.s32 	%r2, %r23, %r1;
	and.b32  	%r3, %r23, 15;
	setp.lt.u32 	%p3, %r23, 16;
	mov.f32 	%f161, 0f00000000;
	mov.b32 	%r34, 0;
	mov.f32 	%f160, %f161;
	@%p3 bra 	$L__BB2_5;
	and.b32  	%r34, %r23, 2147483632;
	neg.s32 	%r32, %r34;
	add.s64 	%rd3, %rd2, 32;
	add.s64 	%rd4, %rd1, 32;
	mov.f32 	%f161, 0f00000000;
	mov.u32 	%r31, %r2;
$L__BB2_4:
	.pragma "nounroll";
	mul.wide.s32 	%rd8, %r31, 4;
	add.s64 	%rd9, %rd3, %rd8;
	add.s64 	%rd10, %rd4, %rd8;
	ld.global.f32 	%f33, [%rd9+-32];
	ld.global.f32 	%f34, [%rd10+-32];
	fma.rn.f32 	%f35, %f33, %f33, %f160;
	fma.rn.f32 	%f36, %f34, %f34, %f161;
	ld.global.f32 	%f37, [%rd9+-28];
	ld.global.f32 	%f38, [%rd10+-28];
	fma.rn.f32 	%f39, %f37, %f37, %f35;
	fma.rn.f32 	%f40, %f38, %f38, %f36;
	ld.global.f32 	%f41, [%rd9+-24];
	ld.global.f32 	%f42, [%rd10+-24];
	fma.rn.f32 	%f43, %f41, %f41, %f39;
	fma.rn.f32 	%f44, %f42, %f42, %f40;
	ld.global.f32 	%f45, [%rd9+-20];
	ld.global.f32 	%f46, [%rd10+-20];
	fma.rn.f32 	%f47, %f45, %f45, %f43;
	fma.rn.f32 	%f48, %f46, %f46, %f44;
	ld.global.f32 	%f49, [%rd9+-16];
	ld.global.f32 	%f50, [%rd10+-16];
	fma.rn.f32 	%f51, %f49, %f49, %f47;
	fma.rn.f32 	%f52, %f50, %f50, %f48;
	ld.global.f32 	%f53, [%rd9+-12];
	ld.global.f32 	%f54, [%rd10+-12];
	fma.rn.f32 	%f55, %f53, %f53, %f51;
	fma.rn.f32 	%f56, %f54, %f54, %f52;
	ld.global.f32 	%f57, [%rd9+-8];
	ld.global.f32 	%f58, [%rd10+-8];
	fma.rn.f32 	%f59, %f57, %f57, %f55;
	fma.rn.f32 	%f60, %f58, %f58, %f56;
	ld.global.f32 	%f61, [%rd9+-4];
	ld.global.f32 	%f62, [%rd10+-4];
	fma.rn.f32 	%f63, %f61, %f61, %f59;
	fma.rn.f32 	%f64, %f62, %f62, %f60;
	ld.global.f32 	%f65, [%rd9];
	ld.global.f32 	%f66, [%rd10];
	fma.rn.f32 	%f67, %f65, %f65, %f63;
	fma.rn.f32 	%f68, %f66, %f66, %f64;
	ld.global.f32 	%f69, [%rd9+4];
	ld.global.f32 	%f70, [%rd10+4];
	fma.rn.f32 	%f71, %f69, %f69, %f67;
	fma.rn.f32 	%f72, %f70, %f70, %f68;
	ld.global.f32 	%f73, [%rd9+8];
	ld.global.f32 	%f74, [%rd10+8];
	fma.rn.f32 	%f75, %f73, %f73, %f71;
	fma.rn.f32 	%f76, %f74, %f74, %f72;
	ld.global.f32 	%f77, [%rd9+12];
	ld.global.f32 	%f78, [%rd10+12];
	fma.rn.f32 	%f79, %f77, %f77, %f75;
	fma.rn.f32 	%f80, %f78, %f78, %f76;
	ld.global.f32 	%f81, [%rd9+16];
	ld.global.f32 	%f82, [%rd10+16];
	fma.rn.f32 	%f83, %f81, %f81, %f79;
	fma.rn.f32 	%f84, %f82, %f82, %f80;
	ld.global.f32 	%f85, [%rd9+20];
	ld.global.f32 	%f86, [%rd10+20];
	fma.rn.f32 	%f87, %f85, %f85, %f83;
	fma.rn.f32 	%f88, %f86, %f86, %f84;
	ld.global.f32 	%f89, [%rd9+24];
	ld.global.f32 	%f90, [%rd10+24];
	fma.rn.f32 	%f91, %f89, %f89, %f87;
	fma.rn.f32 	%f92, %f90, %f90, %f88;
	ld.global.f32 	%f93, [%rd9+28];
	ld.global.f32 	%f94, [%rd10+28];
	fma.rn.f32 	%f160, %f93, %f93, %f91;
	fma.rn.f32 	%f161, %f94, %f94, %f92;
	add.s32 	%r32, %r32, 16;
	add.s32 	%r31, %r31, 16;
	setp.ne.s32 	%p4, %r32, 0;
	@%p4 bra 	$L__BB2_4;
$L__BB2_5:
	setp.eq.s32 	%p5, %r3, 0;
	@%p5 bra 	$L__BB2_14;
	and.b32  	%r11, %r23, 7;
	setp.lt.u32 	%p6, %r3, 8;
	@%p6 bra 	$L__BB2_8;
	add.s32 	%r29, %r34, %r2;
	mul.wide.s32 	%rd11, %r29, 4;
	add.s64 	%rd12, %rd2, %rd11;
	ld.global.f32 	%f96, [%rd12];
	add.s64 	%rd13, %rd1, %rd11;
	ld.global.f32 	%f97, [%rd13];
	fma.rn.f32 	%f98, %f96, %f96, %f160;
	fma.rn.f32 	%f99, %f97, %f97, %f161;
	ld.global.f32 	%f100, [%rd12+4];
	ld.global.f32 	%f101, [%rd13+4];
	fma.rn.f32 	%f102, %f100, %f100, %f98;
	fma.rn.f32 	%f103, %f101, %f101, %f99;
	ld.global.f32 	%f104, [%rd12+8];
	ld.global.f32 	%f105, [%rd13+8];
	fma.rn.f32 	%f106, %f104, %f104, %f102;
	fma.rn.f32 	%f107, %f105, %f105, %f103;
	ld.global.f32 	%f108, [%rd12+12];
	ld.global.f32 	%f109, [%rd13+12];
	fma.rn.f32 	%f110, %f108, %f108, %f106;
	fma.rn.f32 	%f111, %f109, %f109, %f107;
	ld.global.f32 	%f112, [%rd12+16];
	ld.global.f32 	%f113, [%rd13+16];
	fma.rn.f32 	%f114, %f112, %f112, %f110;
	fma.rn.f32 	%f115, %f113, %f113, %f111;
	ld.global.f32 	%f116, [%rd12+20];
	ld.global.f32 	%f117, [%rd13+20];
	fma.rn.f32 	%f118, %f116, %f116, %f114;
	fma.rn.f32 	%f119, %f117, %f117, %f115;
	ld.global.f32 	%f120, [%rd12+24];
	ld.global.f32 	%f121, [%rd13+24];
	fma.rn.f32 	%f122, %f120, %f120, %f118;
	fma.rn.f32 	%f123, %f121, %f121, %f119;
	ld.global.f32 	%f124, [%rd12+28];
	ld.global.f32 	%f125, [%rd13+28];
	fma.rn.f32 	%f160, %f124, %f124, %f122;
	fma.rn.f32 	%f161, %f125, %f125, %f123;
	add.s32 	%r34, %r34, 8;
$L__BB2_8:
	setp.eq.s32 	%p7, %r11, 0;
	@%p7 bra 	$L__BB2_14;
	and.b32  	%r14, %r23, 3;
	setp.lt.u32 	%p8, %r11, 4;
	@%p8 bra 	$L__BB2_11;
	add.s32 	%r30, %r34, %r2;
	mul.wide.s32 	%rd14, %r30, 4;
	add.s64 	%rd15, %rd2, %rd14;
	ld.global.f32 	%f127, [%rd15];
	add.s64 	%rd16, %rd1, %rd14;
	ld.global.f32 	%f128, [%rd16];
	fma.rn.f32 	%f129, %f127, %f127, %f160;
	fma.rn.f32 	%f130, %f128, %f128, %f161;
	ld.global.f32 	%f131, [%rd15+4];
	ld.global.f32 	%f132, [%rd16+4];
	fma.rn.f32 	%f133, %f131, %f131, %f129;
	fma.rn.f32 	%f134, %f132, %f132, %f130;
	ld.global.f32 	%f135, [%rd15+8];
	ld.global.f32 	%f136, [%rd16+8];
	fma.rn.f32 	%f137, %f135, %f135, %f133;
	fma.rn.f32 	%f138, %f136, %f136, %f134;
	ld.global.f32 	%f139, [%rd15+12];
	ld.global.f32 	%f140, [%rd16+12];
	fma.rn.f32 	%f160, %f139, %f139, %f137;
	fma.rn.f32 	%f161, %f140, %f140, %f138;
	add.s32 	%r34, %r34, 4;
$L__BB2_11:
	setp.eq.s32 	%p9, %r14, 0;
	@%p9 bra 	$L__BB2_14;
	add.s32 	%r37, %r34, %r2;
	neg.s32 	%r36, %r14;
$L__BB2_13:
	.pragma "nounroll";
	mul.wide.s32 	%rd17, %r37, 4;
	add.s64 	%rd18, %rd1, %rd17;
	add.s64 	%rd19, %rd2, %rd17;
	ld.global.f32 	%f141, [%rd19];
	ld.global.f32 	%f142, [%rd18];
	fma.rn.f32 	%f160, %f141, %f141, %f160;
	fma.rn.f32 	%f161, %f142, %f142, %f161;
	add.s32 	%r37, %r37, 1;
	add.s32 	%r36, %r36, 1;
	setp.ne.s32 	%p10, %r36, 0;
	@%p10 bra 	$L__BB2_13;
$L__BB2_14:
	add.f32 	%f162, %f160, %f161;
$L__BB2_15:
	sqrt.rn.f32 	%f143, %f162;
	cvta.to.global.u64 	%rd20, %rd5;
	mul.wide.s32 	%rd21, %r1, 4;
	add.s64 	%rd22, %rd20, %rd21;
	st.global.f32 	[%rd22], %f143;
$L__BB2_16:
	ret;

}
	// .globl	dual_quaternion_multiply_kernel
.visible .entry dual_quaternion_multiply_kernel(
	.param .u64 .ptr .align 1 dual_quaternion_multiply_kernel_param_0,
	.param .u64 .ptr .align 1 dual_quaternion_multiply_kernel_param_1,
	.param .u64 .ptr .align 1 dual_quaternion_multiply_kernel_param_2,
	.param .u64 .ptr .align 1 dual_quaternion_multiply_kernel_param_3,
	.param .u64 .ptr .align 1 dual_quaternion_multiply_kernel_param_4,
	.param .u64 .ptr .align 1 dual_quaternion_multiply_kernel_param_5,
	.param .u32 dual_quaternion_multiply_kernel_param_6
)
{
	.reg .pred 	%p<2>;
	.reg .b32 	%r<7>;
	.reg .b32 	%f<43>;
	.reg .b64 	%rd<21>;

	ld.param.u64 	%rd2, [dual_quaternion_multiply_kernel_param_1];
	ld.param.u64 	%rd3, [dual_quaternion_multiply_kernel_param_2];
	ld.param.u64 	%rd4, [dual_quaternion_multiply_kernel_param_3];
	ld.param.u64 	%rd5, [dual_quaternion_multiply_kernel_param_4];
	ld.param.u64 	%rd6, [dual_quaternion_multiply_kernel_param_5];
	ld.param.u32 	%r2, [dual_quaternion_multiply_kernel_param_6];
	mov.u32 	%r3, %ctaid.x;
	mov.u32 	%r4, %ntid.x;
	mov.u32 	%r5, %tid.x;
	mad.lo.s32 	%r1, %r3, %r4, %r5;
	setp.ge.s32 	%p1, %r1, %r2;
	@%p1 bra 	$L__BB3_2;
	ld.param.u64 	%rd20, [dual_quaternion_multiply_kernel_param_0];
	cvta.to.global.u64 	%rd7, %rd2;
	cvta.to.global.u64 	%rd8, %rd4;
	cvta.to.global.u64 	%rd9, %rd6;
	cvta.to.global.u64 	%rd10, %rd20;
	cvta.to.global.u64 	%rd11, %rd3;
	cvta.to.global.u64 	%rd12, %rd5;
	shl.b32 	%r6, %r1, 2;
	mul.wide.s32 	%rd13, %r6, 4;
	add.s64 	%rd14, %rd10, %rd13;
	ld.global.f32 	%f1, [%rd14];
	ld.global.f32 	%f2, [%rd14+4];
	ld.global.f32 	%f3, [%rd14+8];
	ld.global.f32 	%f4, [%rd14+12];
	add.s64 	%rd15, %rd11, %rd13;
	ld.global.f32 	%f5, [%rd15];
	ld.global.f32 	%f6, [%rd15+4];
	ld.global.f32 	%f7, [%rd15+8];
	ld.global.f32 	%f8, [%rd15+12];
	mul.f32 	%f9, %f1, %f5;
	mul.f32 	%f10, %f2, %f6;
	sub.f32 	%f11, %f9, %f10;
	mul.f32 	%f12, %f3, %f7;
	sub.f32 	%f13, %f11, %f12;
	mul.f32 	%f14, %f4, %f8;
	sub.f32 	%f15, %f13, %f14;
	add.s64 	%rd16, %rd12, %rd13;
	st.global.f32 	[%rd16], %f15;
	mul.f32 	%f16, %f1, %f6;
	fma.rn.f32 	%f17, %f2, %f5, %f16;
	fma.rn.f32 	%f18, %f3, %f8, %f17;
	mul.f32 	%f19, %f4, %f7;
	sub.f32 	%f20, %f18, %f19;
	st.global.f32 	[%rd16+4], %f20;
	mul.f32 	%f21, %f1, %f7;
	mul.f32 	%f22, %f2, %f8;
	sub.f32 	%f23, %f21, %f22;
	fma.rn.f32 	%f24, %f3, %f5, %f23;
	fma.rn.f32 	%f25, %f4, %f6, %f24;
	st.global.f32 	[%rd16+8], %f25;
	mul.f32 	%f26, %f1, %f8;
	fma.rn.f32 	%f27, %f2, %f7, %f26;
	mul.f32 	%f28, %f3, %f6;
	sub.f32 	%f29, %f27, %f28;
	fma.rn.f32 	%f30, %f4, %f5, %f29;
	st.global.f32 	[%rd16+12], %f30;
	add.s64 	%rd17, %rd7, %rd13;
	ld.global.f32 	%f31, [%rd17];
	add.s64 	%rd18, %rd8, %rd13;
	ld.global.f32 	%f32, [%rd18];
	add.f32 	%f33, %f31, %f32;
	add.s64 	%rd19, %rd9, %rd13;
	st.global.f32 	[%rd19], %f33;
	ld.global.f32 	%f34, [%rd17+4];
	ld.global.f32 	%f35, [%rd18+4];
	add.f32 	%f36, %f34, %f35;
	st.global.f32 	[%rd19+4], %f36;
	ld.global.f32 	%f37, [%rd17+8];
	ld.global.f32 	%f38, [%rd18+8];
	add.f32 	%f39, %f37, %f38;
	st.global.f32 	[%rd19+8], %f39;
	ld.global.f32 	%f40, [%rd17+12];
	ld.global.f32 	%f41, [%rd18+12];
	add.f32 	%f42, %f40, %f41;
	st.global.f32 	[%rd19+12], %f42;
$L__BB3_2:
	ret;

}
	// .globl	projective_normalize_kernel
.visible .entry projective_normalize_kernel(
	.param .u64 .ptr .align 1 projective_normalize_kernel_param_0,
	.param .u32 projective_normalize_kernel_param_1,
	.param .u32 projective_normalize_kernel_param_2
)
{
	.reg .pred 	%p<20>;
	.reg .b32 	%r<69>;
	.reg .b32 	%f<145>;
	.reg .b64 	%rd<21>;

	ld.param.u64 	%rd4, [projective_normalize_kernel_param_0];
	ld.param.u32 	%r45, [projective_normalize_kernel_param_1];
	ld.param.u32 	%r44, [projective_normalize_kernel_param_2];
	cvta.to.global.u64 	%rd1, %rd4;
	mov.u32 	%r46, %ctaid.x;
	mov.u32 	%r47, %ntid.x;
	mov.u32 	%r48, %tid.x;
	mad.lo.s32 	%r1, %r46, %r47, %r48;
	setp.ge.s32 	%p1, %r1, %r45;
	@%p1 bra 	$L__BB4_28;
	setp.lt.s32 	%p2, %r44, 1;
	mov.f32 	%f144, 0f322BCC77;
	@%p2 bra 	$L__BB4_15;
	mul.lo.s32 	%r2, %r44, %r1;
	and.b32  	%r3, %r44, 15;
	setp.lt.u32 	%p3, %r44, 16;
	mov.f32 	%f143, 0f00000000;
	mov.b32 	%r58, 0;
	@%p3 bra 	$L__BB4_5;
	and.b32  	%r58, %r44, 2147483632;
	neg.s32 	%r56, %r58;
	add.s64 	%rd2, %rd1, 32;
	mov.f32 	%f143, 0f00000000;
	mov.u32 	%r55, %r2;
$L__BB4_4:
	.pragma "nounroll";
	mul.wide.s32 	%rd5, %r55, 4;
	add.s64 	%rd6, %rd2, %rd5;
	ld.global.f32 	%f21, [%rd6+-32];
	fma.rn.f32 	%f22, %f21, %f21, %f143;
	ld.global.f32 	%f23, [%rd6+-28];
	fma.rn.f32 	%f24, %f23, %f23, %f22;
	ld.global.f32 	%f25, [%rd6+-24];
	fma.rn.f32 	%f26, %f25, %f25, %f24;
	ld.global.f32 	%f27, [%rd6+-20];
	fma.rn.f32 	%f28, %f27, %f27, %f26;
	ld.global.f32 	%f29, [%rd6+-16];
	fma.rn.f32 	%f30, %f29, %f29, %f28;
	ld.global.f32 	%f31, [%rd6+-12];
	fma.rn.f32 	%f32, %f31, %f31, %f30;
	ld.global.f32 	%f33, [%rd6+-8];
	fma.rn.f32 	%f34, %f33, %f33, %f32;
	ld.global.f32 	%f35, [%rd6+-4];
	fma.rn.f32 	%f36, %f35, %f35, %f34;
	ld.global.f32 	%f37, [%rd6];
	fma.rn.f32 	%f38, %f37, %f37, %f36;
	ld.global.f32 	%f39, [%rd6+4];
	fma.rn.f32 	%f40, %f39, %f39, %f38;
	ld.global.f32 	%f41, [%rd6+8];
	fma.rn.f32 	%f42, %f41, %f41, %f40;
	ld.global.f32 	%f43, [%rd6+12];
	fma.rn.f32 	%f44, %f43, %f43, %f42;
	ld.global.f32 	%f45, [%rd6+16];
	fma.rn.f32 	%f46, %f45, %f45, %f44;
	ld.global.f32 	%f47, [%rd6+20];
	fma.rn.f32 	%f48, %f47, %f47, %f46;
	ld.global.f32 	%f49, [%rd6+24];
	fma.rn.f32 	%f50, %f49, %f49, %f48;
	ld.global.f32 	%f51, [%rd6+28];
	fma.rn.f32 	%f143, %f51, %f51, %f50;
	add.s32 	%r56, %r56, 16;
	add.s32 	%r55, %r55, 16;
	setp.ne.s32 	%p4, %r56, 0;
	@%p4 bra 	$L__BB4_4;
$L__BB4_5:
	setp.eq.s32 	%p5, %r3, 0;
	@%p5 bra 	$L__BB4_14;
	and.b32  	%r11, %r44, 7;
	setp.lt.u32 	%p6, %r3, 8;
	@%p6 bra 	$L__BB4_8;
	add.s32 	%r50, %r58, %r2;
	mul.wide.s32 	%rd7, %r50, 4;
	add.s64 	%rd8, %rd1, %rd7;
	ld.global.f32 	%f53, [%rd8];
	fma.rn.f32 	%f54, %f53, %f53, %f143;
	ld.global.f32 	%f55, [%rd8+4];
	fma.rn.f32 	%f56, %f55, %f55, %f54;
	ld.global.f32 	%f57, [%rd8+8];
	fma.rn.f32 	%f58, %f57, %f57, %f56;
	ld.global.f32 	%f59, [%rd8+12];
	fma.rn.f32 	%f60, %f59, %f59, %f58;
	ld.global.f32 	%f61, [%rd8+16];
	fma.rn.f32 	%f62, %f61, %f61, %f60;
	ld.global.f32 	%f63, [%rd8+20];
	fma.rn.f32 	%f64, %f63, %f63, %f62;
	ld.global.f32 	%f65, [%rd8+24];
	fma.rn.f32 	%f66, %f65, %f65, %f64;
	ld.global.f32 	%f67, [%rd8+28];
	fma.rn.f32 	%f143, %f67, %f67, %f66;
	add.s32 	%r58, %r58, 8;
$L__BB4_8:
	setp.eq.s32 	%p7, %r11, 0;
	@%p7 bra 	$L__BB4_14;
	and.b32  	%r14, %r44, 3;
	setp.lt.u32 	%p8, %r11, 4;
	@%p8 bra 	$L__BB4_11;
	add.s32 	%r51, %r58, %r2;
	mul.wide.s32 	%rd9, %r51, 4;
	add.s64 	%rd10, %rd1, %rd9;
	ld.global.f32 	%f69, [%rd10];
	fma.rn.f32 	%f70, %f69, %f69, %f143;
	ld.global.f32 	%f71, [%rd10+4];
	fma.rn.f32 	%f72, %f71, %f71, %f70;
	ld.global.f32 	%f73, [%rd10+8];
	fma.rn.f32 	%f74, %f73, %f73, %f72;
	ld.global.f32 	%f75, [%rd10+12];
	fma.rn.f32 	%f143, %f75, %f75, %f74;
	add.s32 	%r58, %r58, 4;
$L__BB4_11:
	setp.eq.s32 	%p9, %r14, 0;
	@%p9 bra 	$L__BB4_14;
	add.s32 	%r61, %r58, %r2;
	neg.s32 	%r60, %r14;
$L__BB4_13:
	.pragma "nounroll";
	mul.wide.s32 	%rd11, %r61, 4;
	add.s64 	%rd12, %rd1, %rd11;
	ld.global.f32 	%f76, [%rd12];
	fma.rn.f32 	%f143, %f76, %f76, %f143;
	add.s32 	%r61, %r61, 1;
	add.s32 	%r60, %r60, 1;
	setp.ne.s32 	%p10, %r60, 0;
	@%p10 bra 	$L__BB4_13;
$L__BB4_14:
	add.f32 	%f144, %f143, 0f322BCC77;
$L__BB4_15:
	setp.lt.s32 	%p11, %r44, 1;
	sqrt.rn.f32 	%f16, %f144;
	@%p11 bra 	$L__BB4_28;
	mul.lo.s32 	%r23, %r44, %r1;
	and.b32  	%r24, %r44, 15;
	setp.lt.u32 	%p12, %r44, 16;
	mov.b32 	%r65, 0;
	@%p12 bra 	$L__BB4_19;
	and.b32  	%r65, %r44, 2147483632;
	neg.s32 	%r63, %r65;
	add.s64 	%rd3, %rd1, 32;
	mov.u32 	%r62, %r23;
$L__BB4_18:
	.pragma "nounroll";
	mul.wide.s32 	%rd13, %r62, 4;
	add.s64 	%rd14, %rd3, %rd13;
	ld.global.f32 	%f77, [%rd14+-32];
	div.rn.f32 	%f78, %f77, %f16;
	st.global.f32 	[%rd14+-32], %f78;
	ld.global.f32 	%f79, [%rd14+-28];
	div.rn.f32 	%f80, %f79, %f16;
	st.global.f32 	[%rd14+-28], %f80;
	ld.global.f32 	%f81, [%rd14+-24];
	div.rn.f32 	%f82, %f81, %f16;
	st.global.f32 	[%rd14+-24], %f82;
	ld.global.f32 	%f83, [%rd14+-20];
	div.rn.f32 	%f84, %f83, %f16;
	st.global.f32 	[%rd14+-20], %f84;
	ld.global.f32 	%f85, [%rd14+-16];
	div.rn.f32 	%f86, %f85, %f16;
	st.global.f32 	[%rd14+-16], %f86;
	ld.global.f32 	%f87, [%rd14+-12];
	div.rn.f32 	%f88, %f87, %f16;
	st.global.f32 	[%rd14+-12], %f88;
	ld.global.f32 	%f89, [%rd14+-8];
	div.rn.f32 	%f90, %f89, %f16;
	st.global.f32 	[%rd14+-8], %f90;
	ld.global.f32 	%f91, [%rd14+-4];
	div.rn.f32 	%f92, %f91, %f16;
	st.global.f32 	[%rd14+-4], %f92;
	ld.global.f32 	%f93, [%rd14];
	div.rn.f32 	%f94, %f93, %f16;
	st.global.f32 	[%rd14], %f94;
	ld.global.f32 	%f95, [%rd14+4];
	div.rn.f32 	%f96, %f95, %f16;
	st.global.f32 	[%rd14+4], %f96;
	ld.global.f32 	%f97, [%rd14+8];
	div.rn.f32 	%f98, %f97, %f16;
	st.global.f32 	[%rd14+8], %f98;
	ld.global.f32 	%f99, [%rd14+12];
	div.rn.f32 	%f100, %f99, %f16;
	st.global.f32 	[%rd14+12], %f100;
	ld.global.f32 	%f101, [%rd14+16];
	div.rn.f32 	%f102, %f101, %f16;
	st.global.f32 	[%rd14+16], %f102;
	ld.global.f32 	%f103, [%rd14+20];
	div.rn.f32 	%f104, %f103, %f16;
	st.global.f32 	[%rd14+20], %f104;
	ld.global.f32 	%f105, [%rd14+24];
	div.rn.f32 	%f106, %f105, %f16;
	st.global.f32 	[%rd14+24], %f106;
	ld.global.f32 	%f107, [%rd14+28];
	div.rn.f32 	%f108, %f107, %f16;
	st.global.f32 	[%rd14+28], %f108;
	add.s32 	%r63, %r63, 16;
	add.s32 	%r62, %r62, 16;
	setp.ne.s32 	%p13, %r63, 0;
	@%p13 bra 	$L__BB4_18;
$L__BB4_19:
	setp.eq.s32 	%p14, %r24, 0;
	@%p14 bra 	$L__BB4_28;
	and.b32  	%r32, %r44, 7;
	setp.lt.u32 	%p15, %r24, 8;
	@%p15 bra 	$L__BB4_22;
	add.s32 	%r53, %r65, %r23;
	mul.wide.s32 	%rd15, %r53, 4;
	add.s64 	%rd16, %rd1, %rd15;
	ld.global.f32 	%f109, [%rd16];
	div.rn.f32 	%f110, %f109, %f16;
	st.global.f32 	[%rd16], %f110;
	ld.global.f32 	%f111, [%rd16+4];
	div.rn.f32 	%f112, %f111, %f16;
	st.global.f32 	[%rd16+4], %f112;
	ld.global.f32 	%f113, [%rd16+8];
	div.rn.f32 	%f114, %f113, %f16;
	st.global.f32 	[%rd16+8], %f114;
	ld.global.f32 	%f115, [%rd16+12];
	div.rn.f32 	%f116, %f115, %f16;
	st.global.f32 	[%rd16+12], %f116;
	ld.global.f32 	%f117, [%rd16+16];
	div.rn.f32 	%f118, %f117, %f16;
	st.global.f32 	[%rd16+16], %f118;
	ld.global.f32 	%f119, [%rd16+20];
	div.rn.f32 	%f120, %f119, %f16;
	st.global.f32 	[%rd16+20], %f120;
	ld.global.f32 	%f121, [%rd16+24];
	div.rn.f32 	%f122, %f121, %f16;
	st.global.f32 	[%rd16+24], %f122;
	ld.global.f32 	%f123, [%rd16+28];
	div.rn.f32 	%f124, %f123, %f16;
	st.global.f32 	[%rd16+28], %f124;
	add.s32 	%r65, %r65, 8;
$L__BB4_22:
	setp.eq.s32 	%p16, %r32, 0;
	@%p16 bra 	$L__BB4_28;
	and.b32  	%r35, %r44, 3;
	setp.lt.u32 	%p17, %r32, 4;
	@%p17 bra 	$L__BB4_25;
	add.s32 	%r54, %r65, %r23;
	mul.wide.s32 	%rd17, %r54, 4;
	add.s64 	%rd18, %rd1, %rd17;
	ld.global.f32 	%f125, [%rd18];
	div.rn.f32 	%f126, %f125, %f16;
	st.global.f32 	[%rd18], %f126;
	ld.global.f32 	%f127, [%rd18+4];
	div.rn.f32 	%f128, %f127, %f16;
	st.global.f32 	[%rd18+4], %f128;
	ld.global.f32 	%f129, [%rd18+8];
	div.rn.f32 	%f130, %f129, %f16;
	st.global.f32 	[%rd18+8], %f130;
	ld.global.f32 	%f131, [%rd18+12];
	div.rn.f32 	%f132, %f131, %f16;
	st.global.f32 	[%rd18+12], %f132;
	add.s32 	%r65, %r65, 4;
$L__BB4_25:
	setp.eq.s32 	%p18, %r35, 0;
	@%p18 bra 	$L__BB4_28;
	add.s32 	%r68, %r65, %r23;
	neg.s32 	%r67, %r35;
$L__BB4_27:
	.pragma "nounroll";
	mul.wide.s32 	%rd19, %r68, 4;
	add.s64 	%rd20, %rd1, %rd19;
	ld.global.f32 	%f133, [%rd20];
	div.rn.f32 	%f134, %f133, %f16;
	st.global.f32 	[%rd20], %f134;
	add.s32 	%r68, %r68, 1;
	add.s32 	%r67, %r67, 1;
	setp.ne.s32 	%p19, %r67, 0;
	@%p19 bra 	$L__BB4_27;
$L__BB4_28:
	ret;

}
	// .globl	projective_distance_kernel
.visible .entry projective_distance_kernel(
	.param .u64 .ptr .align 1 projective_distance_kernel_param_0,
	.param .u64 .ptr .align 1 projective_distance_kernel_param_1,
	.param .u64 .ptr .align 1 projective_distance_kernel_param_2,
	.param .u32 projective_distance_kernel_param_3,
	.param .u32 projective_distance_kernel_param_4
)
{
	.reg .pred 	%p<14>;
	.reg .b32 	%r<38>;
	.reg .b32 	%f<139>;
	.reg .b64 	%rd<23>;

	ld.param.u64 	%rd6, [projective_distance_kernel_param_0];
	ld.param.u64 	%rd7, [projective_distance_kernel_param_1];
	ld.param.u64 	%rd5, [projective_distance_kernel_param_2];
	ld.param.u32 	%r24, [projective_distance_kernel_param_3];
	ld.param.u32 	%r23, [projective_distance_kernel_param_4];
	cvta.to.global.u64 	%rd1, %rd7;
	cvta.to.global.u64 	%rd2, %rd6;
	mov.u32 	%r25, %ctaid.x;
	mov.u32 	%r26, %ntid.x;
	mov.u32 	%r27, %tid.x;
	mad.lo.s32 	%r1, %r25, %r26, %r27;
	setp.ge.s32 	%p1, %r1, %r24;
	@%p1 bra 	$L__BB5_15;
	setp.lt.s32 	%p2, %r23, 1;
	mov.f32 	%f138, 0f00000000;
	@%p2 bra 	$L__BB5_14;
	mul.lo.s32 	%r2, %r23, %r1;
	and.b32  	%r3, %r23, 15;
	setp.lt.u32 	%p3, %r23, 16;
	mov.f32 	%f138, 0f00000000;
	mov.b32 	%r34, 0;
	@%p3 bra 	$L__BB5_5;
	and.b32  	%r34, %r23, 2147483632;
	neg.s32 	%r32, %r34;
	add.s64 	%rd3, %rd2, 32;
	add.s64 	%rd4, %rd1, 32;
	mov.f32 	%f138, 0f00000000;
	mov.u32 	%r31, %r2;
$L__BB5_4:
	.pragma "nounroll";
	mul.wide.s32 	%rd8, %r31, 4;
	add.s64 	%rd9, %rd3, %rd8;
	add.s64 	%rd10, %rd4, %rd8;
	ld.global.f32 	%f18, [%rd9+-32];
	ld.global.f32 	%f19, [%rd10+-32];
	fma.rn.f32 	%f20, %f18, %f19, %f138;
	ld.global.f32 	%f21, [%rd9+-28];
	ld.global.f32 	%f22, [%rd10+-28];
	fma.rn.f32 	%f23, %f21, %f22, %f20;
	ld.global.f32 	%f24, [%rd9+-24];
	ld.global.f32 	%f25, [%rd10+-24];
	fma.rn.f32 	%f26, %f24, %f25, %f23;
	ld.global.f32 	%f27, [%rd9+-20];
	ld.global.f32 	%f28, [%rd10+-20];
	fma.rn.f32 	%f29, %f27, %f28, %f26;
	ld.global.f32 	%f30, [%rd9+-16];
	ld.global.f32 	%f31, [%rd10+-16];
	fma.rn.f32 	%f32, %f30, %f31, %f29;
	ld.global.f32 	%f33, [%rd9+-12];
	ld.global.f32 	%f34, [%rd10+-12];
	fma.rn.f32 	%f35, %f33, %f34, %f32;
	ld.global.f32 	%f36, [%rd9+-8];
	ld.global.f32 	%f37, [%rd10+-8];
	fma.rn.f32 	%f38, %f36, %f37, %f35;
	ld.global.f32 	%f39, [%rd9+-4];
	ld.global.f32 	%f40, [%rd10+-4];
	fma.rn.f32 	%f41, %f39, %f40, %f38;
	ld.global.f32 	%f42, [%rd9];
	ld.global.f32 	%f43, [%rd10];
	fma.rn.f32 	%f44, %f42, %f43, %f41;
	ld.global.f32 	%f45, [%rd9+4];
	ld.global.f32 	%f46, [%rd10+4];
	fma.rn.f32 	%f47, %f45, %f46, %f44;
	ld.global.f32 	%f48, [%rd9+8];
	ld.global.f32 	%f49, [%rd10+8];
	fma.rn.f32 	%f50, %f48, %f49, %f47;
	ld.global.f32 	%f51, [%rd9+12];
	ld.global.f32 	%f52, [%rd10+12];
	fma.rn.f32 	%f53, %f51, %f52, %f50;
	ld.global.f32 	%f54, [%rd9+16];
	ld.global.f32 	%f55, [%rd10+16];
	fma.rn.f32 	%f56, %f54, %f55, %f53;
	ld.global.f32 	%f57, [%rd9+20];
	ld.global.f32 	%f58, [%rd10+20];
	fma.rn.f32 	%f59, %f57, %f58, %f56;
	ld.global.f32 	%f60, [%rd9+24];
	ld.global.f32 	%f61, [%rd10+24];
	fma.rn.f32 	%f62, %f60, %f61, %f59;
	ld.global.f32 	%f63, [%rd9+28];
	ld.global.f32 	%f64, [%rd10+28];
	fma.rn.f32 	%f138, %f63, %f64, %f62;
	add.s32 	%r32, %r32, 16;
	add.s32 	%r31, %r31, 16;
	setp.ne.s32 	%p4, %r32, 0;
	@%p4 bra 	$L__BB5_4;
$L__BB5_5:
	setp.eq.s32 	%p5, %r3, 0;
	@%p5 bra 	$L__BB5_14;
	and.b32  	%r11, %r23, 7;
	setp.lt.u32 	%p6, %r3, 8;
	@%p6 bra 	$L__BB5_8;
	add.s32 	%r29, %r34, %r2;
	mul.wide.s32 	%rd11, %r29, 4;
	add.s64 	%rd12, %rd2, %rd11;
	ld.global.f32 	%f66, [%rd12];
	add.s64 	%rd13, %rd1, %rd11;
	ld.global.f32 	%f67, [%rd13];
	fma.rn.f32 	%f68, %f66, %f67, %f138;
	ld.global.f32 	%f69, [%rd12+4];
	ld.global.f32 	%f70, [%rd13+4];
	fma.rn.f32 	%f71, %f69, %f70, %f68;
	ld.global.f32 	%f72, [%rd12+8];
	ld.global.f32 	%f73, [%rd13+8];
	fma.rn.f32 	%f74, %f72, %f73, %f71;
	ld.global.f32 	%f75, [%rd12+12];
	ld.global.f32 	%f76, [%rd13+12];
	fma.rn.f32 	%f77, %f75, %f76, %f74;
	ld.global.f32 	%f78, [%rd12+16];
	ld.global.f32 	%f79, [%rd13+16];
	fma.rn.f32 	%f80, %f78, %f79, %f77;
	ld.global.f32 	%f81, [%rd12+20];
	ld.global.f32 	%f82, [%rd13+20];
	fma.rn.f32 	%f83, %f81, %f82, %f80;
	ld.global.f32 	%f84, [%rd12+24];
	ld.global.f32 	%f85, [%rd13+24];
	fma.rn.f32 	%f86, %f84, %f85, %f83;
	ld.global.f32 	%f87, [%rd12+28];
	ld.global.f32 	%f88, [%rd13+28];
	fma.rn.f32 	%f138, %f87, %f88, %f86;
	add.s32 	%r34, %r34, 8;
$L__BB5_8:
	setp.eq.s32 	%p7, %r11, 0;
	@%p7 bra 	$L__BB5_14;
	and.b32  	%r14, %r23, 3;
	setp.lt.u32 	%p8, %r11, 4;
	@%p8 bra 	$L__BB5_11;
	add.s32 	%r30, %r34, %r2;
	mul.wide.s32 	%rd14, %r30, 4;
	add.s64 	%rd15, %rd2, %rd14;
	ld.global.f32 	%f90, [%rd15];
	add.s64 	%rd16, %rd1, %rd14;
	ld.global.f32 	%f91, [%rd16];
	fma.rn.f32 	%f92, %f90, %f91, %f138;
	ld.global.f32 	%f93, [%rd15+4];
	ld.global.f32 	%f94, [%rd16+4];
	fma.rn.f32 	%f95, %f93, %f94, %f92;
	ld.global.f32 	%f96, [%rd15+8];
	ld.global.f32 	%f97, [%rd16+8];
	fma.rn.f32 	%f98, %f96, %f97, %f95;
	ld.global.f32 	%f99, [%rd15+12];
	ld.global.f32 	%f100, [%rd16+12];
	fma.rn.f32 	%f138, %f99, %f100, %f98;
	add.s32 	%r34, %r34, 4;
$L__BB5_11:
	setp.eq.s32 	%p9, %r14, 0;
	@%p9 bra 	$L__BB5_14;
	add.s32 	%r37, %r34, %r2;
	neg.s32 	%r36, %r14;
$L__BB5_13:
	.pragma "nounroll";
	mul.wide.s32 	%rd17, %r37, 4;
	add.s64 	%rd18, %rd1, %rd17;
	add.s64 	%rd19, %rd2, %rd17;
	ld.global.f32 	%f101, [%rd19];
	ld.global.f32 	%f102, [%rd18];
	fma.rn.f32 	%f138, %f101, %f102, %f138;
	add.s32 	%r37, %r37, 1;
	add.s32 	%r36, %r36, 1;
	setp.ne.s32 	%p10, %r36, 0;
	@%p10 bra 	$L__BB5_13;
$L__BB5_14:
	min.f32 	%f103, %f138, 0f3F800000;
	max.f32 	%f104, %f103, 0fBF800000;
	abs.f32 	%f105, %f104;
	abs.f32 	%f106, %f105;
	fma.rn.f32 	%f107, %f106, 0fBF000000, 0f3F000000;
	rsqrt.approx.ftz.f32 	%f108, %f107;
	mul.f32 	%f109, %f107, %f108;
	mul.f32 	%f110, %f108, 0fBF000000;
	fma.rn.f32 	%f111, %f109, %f110, 0f3F000000;
	fma.rn.f32 	%f112, %f109, %f111, %f109;
	setp.eq.f32 	%p11, %f106, 0f3F800000;
	selp.f32 	%f113, 0f00000000, %f112, %p11;
	setp.gt.f32 	%p12, %f106, 0f3F0F5C29;
	selp.f32 	%f114, %f113, %f106, %p12;
	copysign.f32 	%f115, %f105, %f114;
	mul.f32 	%f116, %f115, %f115;
	fma.rn.f32 	%f117, %f116, 0f3D10ECEF, 0f3C8B1ABB;
	fma.rn.f32 	%f118, %f117, %f116, 0f3CFC028C;
	fma.rn.f32 	%f119, %f118, %f116, 0f3D372139;
	fma.rn.f32 	%f120, %f119, %f116, 0f3D9993DB;
	fma.rn.f32 	%f121, %f120, %f116, 0f3E2AAAC6;
	mul.f32 	%f122, %f116, %f121;
	fma.rn.f32 	%f123, %f122, %f115, %f115;
	neg.f32 	%f124, %f123;
	selp.f32 	%f125, %f123, %f124, %p12;
	fma.rn.f32 	%f126, 0f3F6EE581, 0f3FD774EB, %f125;
	setp.gt.f32 	%p13, %f105, 0f3F0F5C29;
	selp.f32 	%f127, %f123, %f126, %p13;
	add.f32 	%f128, %f127, %f127;
	selp.f32 	%f129, %f128, %f127, %p12;
	cvta.to.global.u64 	%rd20, %rd5;
	mul.wide.s32 	%rd21, %r1, 4;
	add.s64 	%rd22, %rd20, %rd21;
	st.global.f32 	[%rd22], %f129;
$L__BB5_15:
	ret;

}


// ===== COMPILED SASS (sm_100) =====

	.target	sm_100

	.elftype	@"ET_EXEC"


//--------------------- .note.nv.tkinfo           --------------------------
	.section	.note.nv.tkinfo,"",@"SHT_NOTE"
	.sectionflags	@"SHF_NOTE_NV_TKINFO"
	.tkinfo
        /*0018*/ 	.word	0x00000002
        /*0030*/ 	.string	""
        /*0030*/ 	.string	"ptxas"
        /*0030*/ 	.string	"Cuda compilation tools, release 13.0, V13.0.88"
        /*0030*/ 	.string	"Build cuda_13.0.r13.0/compiler.36424714_0"
        /*0030*/ 	.string	"-arch sm_100 -m 64 "



//--------------------- .note.nv.cuinfo           --------------------------
	.section	.note.nv.cuinfo,"",@"SHT_NOTE"
	.sectionflags	@"SHF_NOTE_NV_CUINFO"
        /*0018*/ 	.short	0x0002
        /*001a*/ 	.short	0x0064
        /*001c*/ 	.short	0x0082
	.zero		2


//--------------------- .nv.info                  --------------------------
	.section	.nv.info,"",@"SHT_CUDA_INFO"
	.align	4


	//----- nvinfo : EIATTR_REGCOUNT
	.align		4
        /*0000*/ 	.byte	0x04, 0x2f
        /*0002*/ 	.short	(.L_1 - .L_0)
	.align		4
.L_0:
        /*0004*/ 	.word	index@(mobius_add_kernel)
        /*0008*/ 	.word	0x00000020


	//----- nvinfo : EIATTR_FRAME_SIZE
	.align		4
.L_1:
        /*000c*/ 	.byte	0x04, 0x11
        /*000e*/ 	.short	(.L_3 - .L_2)
	.align		4
.L_2:
        /*0010*/ 	.word	index@($__internal_5_$__cuda_sm3x_div_rn_noftz_f32_slowpath)
        /*0014*/ 	.word	0x00000000


	//----- nvinfo : EIATTR_FRAME_SIZE
	.align		4
.L_3:
        /*0018*/ 	.byte	0x04, 0x11
        /*001a*/ 	.short	(.L_5 - .L_4)
	.align		4
.L_4:
        /*001c*/ 	.word	index@(mobius_add_kernel)
        /*0020*/ 	.word	0x00000000


	//----- nvinfo : EIATTR_REGCOUNT
	.align		4
.L_5:
        /*0024*/ 	.byte	0x04, 0x2f
        /*0026*/ 	.short	(.L_7 - .L_6)
	.align		4
.L_6:
        /*0028*/ 	.word	index@(hyperbolic_distance_kernel)
        /*002c*/ 	.word	0x00000020


	//----- nvinfo : EIATTR_FRAME_SIZE
	.align		4
.L_7:
        /*0030*/ 	.byte	0x04, 0x11
        /*0032*/ 	.short	(.L_9 - .L_8)
	.align		4
.L_8:
        /*0034*/ 	.word	index@($__internal_4_$__cuda_sm3x_div_rn_noftz_f32_slowpath)
        /*0038*/ 	.word	0x00000000


	//----- nvinfo : EIATTR_FRAME_SIZE
	.align		4
.L_9:
        /*003c*/ 	.byte	0x04, 0x11
        /*003e*/ 	.short	(.L_11 - .L_10)
	.align		4
.L_10:
        /*0040*/ 	.word	index@($__internal_3_$__cuda_sm20_sqrt_rn_f32_slowpath)
        /*0044*/ 	.word	0x00000000


	//----- nvinfo : EIATTR_FRAME_SIZE
	.align		4
.L_11:
        /*0048*/ 	.byte	0x04, 0x11
        /*004a*/ 	.short	(.L_13 - .L_12)
	.align		4
.L_12:
        /*004c*/ 	.word	index@(hyperbolic_distance_kernel)
        /*0050*/ 	.word	0x00000000


	//----- nvinfo : EIATTR_REGCOUNT
	.align		4
.L_13:
        /*0054*/ 	.byte	0x04, 0x2f
        /*0056*/ 	.short	(.L_15 - .L_14)
	.align		4
.L_14:
        /*0058*/ 	.word	index@(dual_quaternion_norm_kernel)
        /*005c*/ 	.word	0x00000020


	//----- nvinfo : EIATTR_FRAME_SIZE
	.align		4
.L_15:
        /*0060*/ 	.byte	0x04, 0x11
        /*0062*/ 	.short	(.L_17 - .L_16)
	.align		4
.L_16:
        /*0064*/ 	.word	index@($__internal_2_$__cuda_sm20_sqrt_rn_f32_slowpath)
        /*0068*/ 	.word	0x00000000


	//----- nvinfo : EIATTR_FRAME_SIZE
	.align		4
.L_17:
        /*006c*/ 	.byte	0x04, 0x11
        /*006e*/ 	.short	(.L_19 - .L_18)
	.align		4
.L_18:
        /*0070*/ 	.word	index@(dual_quaternion_norm_kernel)
        /*0074*/ 	.word	0x00000000


	//----- nvinfo : EIATTR_REGCOUNT
	.align		4
.L_19:
        /*0078*/ 	.byte	0x04, 0x2f
        /*007a*/ 	.short	(.L_21 - .L_20)
	.align		4
.L_20:
        /*007c*/ 	.word	index@(dual_quaternion_multiply_kernel)
        /*0080*/ 	.word	0x0000001a


	//----- nvinfo : EIATTR_FRAME_SIZE
	.align		4
.L_21:
        /*0084*/ 	.byte	0x04, 0x11
        /*0086*/ 	.short	(.L_23 - .L_22)
	.align		4
.L_22:
        /*0088*/ 	.word	index@(dual_quaternion_multiply_kernel)
        /*008c*/ 	.word	0x00000000


	//----- nvinfo : EIATTR_REGCOUNT
	.align		4
.L_23:
        /*0090*/ 	.byte	0x04, 0x2f
        /*0092*/ 	.short	(.L_25 - .L_24)
	.align		4
.L_24:
        /*0094*/ 	.word	index@(projective_normalize_kernel)
        /*0098*/ 	.word	0x0000001e


	//----- nvinfo : EIATTR_FRAME_SIZE
	.align		4
.L_25:
        /*009c*/ 	.byte	0x04, 0x11
        /*009e*/ 	.short	(.L_27 - .L_26)
	.align		4
.L_26:
        /*00a0*/ 	.word	index@($__internal_1_$__cuda_sm3x_div_rn_noftz_f32_slowpath)
        /*00a4*/ 	.word	0x00000000


	//----- nvinfo : EIATTR_FRAME_SIZE
	.align		4
.L_27:
        /*00a8*/ 	.byte	0x04, 0x11
        /*00aa*/ 	.short	(.L_29 - .L_28)
	.align		4
.L_28:
        /*00ac*/ 	.word	index@($__internal_0_$__cuda_sm20_sqrt_rn_f32_slowpath)
        /*00b0*/ 	.word	0x00000000


	//----- nvinfo : EIATTR_FRAME_SIZE
	.align		4
.L_29:
        /*00b4*/ 	.byte	0x04, 0x11
        /*00b6*/ 	.short	(.L_31 - .L_30)
	.align		4
.L_30:
        /*00b8*/ 	.word	index@(projective_normalize_kernel)
        /*00bc*/ 	.word	0x00000000


	//----- nvinfo : EIATTR_REGCOUNT
	.align		4
.L_31:
        /*00c0*/ 	.byte	0x04, 0x2f
        /*00c2*/ 	.short	(.L_33 - .L_32)
	.align		4
.L_32:
        /*00c4*/ 	.word	index@(projective_distance_kernel)
        /*00c8*/ 	.word	0x00000020


	//----- nvinfo : EIATTR_FRAME_SIZE
	.align		4
.L_33:
        /*00cc*/ 	.byte	0x04, 0x11
        /*00ce*/ 	.short	(.L_35 - .L_34)
	.align		4
.L_34:
        /*00d0*/ 	.word	index@(projective_distance_kernel)
        /*00d4*/ 	.word	0x00000000


	//----- nvinfo : EIATTR_MIN_STACK_SIZE
	.align		4
.L_35:
        /*00d8*/ 	.byte	0x04, 0x12
        /*00da*/ 	.short	(.L_37 - .L_36)
	.align		4
.L_36:
        /*00dc*/ 	.word	index@(projective_distance_kernel)
        /*00e0*/ 	.word	0x00000000


	//----- nvinfo : EIATTR_MIN_STACK_SIZE
	.align		4
.L_37:
        /*00e4*/ 	.byte	0x04, 0x12
        /*00e6*/ 	.short	(.L_39 - .L_38)
	.align		4
.L_38:
        /*00e8*/ 	.word	index@(projective_normalize_kernel)
        /*00ec*/ 	.word	0x00000000


	//----- nvinfo : EIATTR_MIN_STACK_SIZE
	.align		4
.L_39:
        /*00f0*/ 	.byte	0x04, 0x12
        /*00f2*/ 	.short	(.L_41 - .L_40)
	.align		4
.L_40:
        /*00f4*/ 	.word	index@(dual_quaternion_multiply_kernel)
        /*00f8*/ 	.word	0x00000000


	//----- nvinfo : EIATTR_MIN_STACK_SIZE
	.align		4
.L_41:
        /*00fc*/ 	.byte	0x04, 0x12
        /*00fe*/ 	.short	(.L_43 - .L_42)
	.align		4
.L_42:
        /*0100*/ 	.word	index@(dual_quaternion_norm_kernel)
        /*0104*/ 	.word	0x00000000


	//----- nvinfo : EIATTR_MIN_STACK_SIZE
	.align		4
.L_43:
        /*0108*/ 	.byte	0x04, 0x12
        /*010a*/ 	.short	(.L_45 - .L_44)
	.align		4
.L_44:
        /*010c*/ 	.word	index@(hyperbolic_distance_kernel)
        /*0110*/ 	.word	0x00000000


	//----- nvinfo : EIATTR_MIN_STACK_SIZE
	.align		4
.L_45:
        /*0114*/ 	.byte	0x04, 0x12
        /*0116*/ 	.short	(.L_47 - .L_46)
	.align		4
.L_46:
        /*0118*/ 	.word	index@(mobius_add_kernel)
        /*011c*/ 	.word	0x00000000
.L_47:


//--------------------- .nv.compat                --------------------------
	.section	.nv.compat,"",@"SHT_CUDA_COMPAT_INFO"
	.align	4
        /*0000*/ 	.byte	0x02, 0x09, 0x00, 0x00, 0x02, 0x02, 0x01, 0x00, 0x02, 0x05, 0x05, 0x00, 0x03, 0x07, 0x01, 0x01
        /*0010*/ 	.byte	0x02, 0x03, 0x00, 0x00, 0x02, 0x06, 0x01, 0x00, 0x04, 0x0b, 0x08, 0x00, 0x01, 0x00, 0x00, 0x00
        /*0020*/ 	.byte	0x00, 0x00, 0x00, 0x00


//--------------------- .nv.info.projective_distance_kernel --------------------------
	.section	.nv.info.projective_distance_kernel,"",@"SHT_CUDA_INFO"
	.sectionflags	@""
	.align	4


	//----- nvinfo : EIATTR_CUDA_API_VERSION
	.align		4
        /*0000*/ 	.byte	0x04, 0x37
        /*0002*/ 	.short	(.L_49 - .L_48)
.L_48:
        /*0004*/ 	.word	0x00000082


	//----- nvinfo : EIATTR_KPARAM_INFO
	.align		4
.L_49:
        /*0008*/ 	.byte	0x04, 0x17
        /*000a*/ 	.short	(.L_51 - .L_50)
.L_50:
        /*000c*/ 	.word	0x00000000
        /*0010*/ 	.short	0x0004
        /*0012*/ 	.short	0x001c
        /*0014*/ 	.byte	0x00, 0xf0, 0x11, 0x00


	//----- nvinfo : EIATTR_KPARAM_INFO
	.align		4
.L_51:
        /*0018*/ 	.byte	0x04, 0x17
        /*001a*/ 	.short	(.L_53 - .L_52)
.L_52:
        /*001c*/ 	.word	0x00000000
        /*0020*/ 	.short	0x0003
        /*0022*/ 	.short	0x0018
        /*0024*/ 	.byte	0x00, 0xf0, 0x11, 0x00


	//----- nvinfo : EIATTR_KPARAM_INFO
	.align		4
.L_53:
        /*0028*/ 	.byte	0x04, 0x17
        /*002a*/ 	.short	(.L_55 - .L_54)
.L_54:
        /*002c*/ 	.word	0x00000000
        /*0030*/ 	.short	0x0002
        /*0032*/ 	.short	0x0010
        /*0034*/ 	.byte	0x00, 0xf5, 0x21, 0x00


	//----- nvinfo : EIATTR_KPARAM_INFO
	.align		4
.L_55:
        /*0038*/ 	.byte	0x04, 0x17
        /*003a*/ 	.short	(.L_57 - .L_56)
.L_56:
        /*003c*/ 	.word	0x00000000
        /*0040*/ 	.short	0x0001
        /*0042*/ 	.short	0x0008
        /*0044*/ 	.byte	0x00, 0xf5, 0x21, 0x00


	//----- nvinfo : EIATTR_KPARAM_INFO
	.align		4
.L_57:
        /*0048*/ 	.byte	0x04, 0x17
        /*004a*/ 	.short	(.L_59 - .L_58)
.L_58:
        /*004c*/ 	.word	0x00000000
        /*0050*/ 	.short	0x0000
        /*0052*/ 	.short	0x0000
        /*0054*/ 	.byte	0x00, 0xf5, 0x21, 0x00


	//----- nvinfo : EIATTR_SPARSE_MMA_MASK
	.align		4
.L_59:
        /*0058*/ 	.byte	0x03, 0x50
        /*005a*/ 	.short	0x0000


	//----- nvinfo : EIATTR_MAXREG_COUNT
	.align		4
        /*005c*/ 	.byte	0x03, 0x1b
        /*005e*/ 	.short	0x00ff


	//----- nvinfo : EIATTR_MERCURY_ISA_VERSION
	.align		4
        /*0060*/ 	.byte	0x03, 0x5f
        /*0062*/ 	.short	0x0101


	//----- nvinfo : EIATTR_VRC_CTA_INIT_COUNT
	.align		4
        /*0064*/ 	.byte	0x02, 0x4a
	.zero		1
	.zero		1


	//----- nvinfo : EIATTR_EXIT_INSTR_OFFSETS
	.align		4
        /*0068*/ 	.byte	0x04, 0x1c
        /*006a*/ 	.short	(.L_61 - .L_60)


	//   ....[0]....
.L_60:
        /*006c*/ 	.word	0x00000070


	//   ....[1]....
        /*0070*/ 	.word	0x00000be0


	//----- nvinfo : EIATTR_CBANK_PARAM_SIZE
	.align		4
.L_61:
        /*0074*/ 	.byte	0x03, 0x19
        /*0076*/ 	.short	0x0020


	//----- nvinfo : EIATTR_PARAM_CBANK
	.align		4
        /*0078*/ 	.byte	0x04, 0x0a
        /*007a*/ 	.short	(.L_63 - .L_62)
	.align		4
.L_62:
        /*007c*/ 	.word	index@(.nv.constant0.projective_distance_kernel)
        /*0080*/ 	.short	0x0380
        /*0082*/ 	.short	0x0020


	//----- nvinfo : EIATTR_SW_WAR
	.align		4
.L_63:
        /*0084*/ 	.byte	0x04, 0x36
        /*0086*/ 	.short	(.L_65 - .L_64)
.L_64:
        /*0088*/ 	.word	0x00000008
.L_65:


//--------------------- .nv.info.projective_normalize_kernel --------------------------
	.section	.nv.info.projective_normalize_kernel,"",@"SHT_CUDA_INFO"
	.sectionflags	@""
	.align	4


	//----- nvinfo : EIATTR_CUDA_API_VERSION
	.align		4
        /*0000*/ 	.byte	0x04, 0x37
        /*0002*/ 	.short	(.L_67 - .L_66)
.L_66:
        /*0004*/ 	.word	0x00000082


	//----- nvinfo : EIATTR_KPARAM_INFO
	.align		4
.L_67:
        /*0008*/ 	.byte	0x04, 0x17
        /*000a*/ 	.short	(.L_69 - .L_68)
.L_68:
        /*000c*/ 	.word	0x00000000
        /*0010*/ 	.short	0x0002
        /*0012*/ 	.short	0x000c
        /*0014*/ 	.byte	0x00, 0xf0, 0x11, 0x00


	//----- nvinfo : EIATTR_KPARAM_INFO
	.align		4
.L_69:
        /*0018*/ 	.byte	0x04, 0x17
        /*001a*/ 	.short	(.L_71 - .L_70)
.L_70:
        /*001c*/ 	.word	0x00000000
        /*0020*/ 	.short	0x0001
        /*0022*/ 	.short	0x0008
        /*0024*/ 	.byte	0x00, 0xf0, 0x11, 0x00


	//----- nvinfo : EIATTR_KPARAM_INFO
	.align		4
.L_71:
        /*0028*/ 	.byte	0x04, 0x17
        /*002a*/ 	.short	(.L_73 - .L_72)
.L_72:
        /*002c*/ 	.word	0x00000000
        /*0030*/ 	.short	0x0000
        /*0032*/ 	.short	0x0000
        /*0034*/ 	.byte	0x00, 0xf5, 0x21, 0x00


	//----- nvinfo : EIATTR_SPARSE_MMA_MASK
	.align		4
.L_73:
        /*0038*/ 	.byte	0x03, 0x50
        /*003a*/ 	.short	0x0000


	//----- nvinfo : EIATTR_MAXREG_COUNT
	.align		4
        /*003c*/ 	.byte	0x03, 0x1b
        /*003e*/ 	.short	0x00ff


	//----- nvinfo : EIATTR_MERCURY_ISA_VERSION
	.align		4
        /*0040*/ 	.byte	0x03, 0x5f
        /*0042*/ 	.short	0x0101


	//----- nvinfo : EIATTR_VRC_CTA_INIT_COUNT
	.align		4
        /*0044*/ 	.byte	0x02, 0x4a
	.zero		1
	.zero		1


	//----- nvinfo : EIATTR_EXIT_INSTR_OFFSETS
	.align		4
        /*0048*/ 	.byte	0x04, 0x1c
        /*004a*/ 	.short	(.L_75 - .L_74)


	//   ....[0]....
.L_74:
        /*004c*/ 	.word	0x00000070


	//   ....[1]....
        /*0050*/ 	.word	0x00000860


	//   ....[2]....
        /*0054*/ 	.word	0x000019a0


	//   ....[3]....
        /*0058*/ 	.word	0x00002240


	//   ....[4]....
        /*005c*/ 	.word	0x000026e0


	//   ....[5]....
        /*0060*/ 	.word	0x00002870


	//----- nvinfo : EIATTR_CRS_STACK_SIZE
	.align		4
.L_75:
        /*0064*/ 	.byte	0x04, 0x1e
        /*0066*/ 	.short	(.L_77 - .L_76)
.L_76:
        /*0068*/ 	.word	0x00000000


	//----- nvinfo : EIATTR_CBANK_PARAM_SIZE
	.align		4
.L_77:
        /*006c*/ 	.byte	0x03, 0x19
        /*006e*/ 	.short	0x0010


	//----- nvinfo : EIATTR_PARAM_CBANK
	.align		4
        /*0070*/ 	.byte	0x04, 0x0a
        /*0072*/ 	.short	(.L_79 - .L_78)
	.align		4
.L_78:
        /*0074*/ 	.word	index@(.nv.constant0.projective_normalize_kernel)
        /*0078*/ 	.short	0x0380
        /*007a*/ 	.short	0x0010


	//----- nvinfo : EIATTR_SW_WAR
	.align		4
.L_79:
        /*007c*/ 	.byte	0x04, 0x36
        /*007e*/ 	.short	(.L_81 - .L_80)
.L_80:
        /*0080*/ 	.word	0x00000008
.L_81:


//--------------------- .nv.info.dual_quaternion_multiply_kernel --------------------------
	.section	.nv.info.dual_quaternion_multiply_kernel,"",@"SHT_CUDA_INFO"
	.sectionflags	@""
	.align	4


	//----- nvinfo : EIATTR_CUDA_API_VERSION
	.align		4
        /*0000*/ 	.byte	0x04, 0x37
        /*0002*/ 	.short	(.L_83 - .L_82)
.L_82:
        /*0004*/ 	.word	0x00000082


	//----- nvinfo : EIATTR_KPARAM_INFO
	.align		4
.L_83:
        /*0008*/ 	.byte	0x04, 0x17
        /*000a*/ 	.short	(.L_85 - .L_84)
.L_84:
        /*000c*/ 	.word	0x00000000
        /*0010*/ 	.short	0x0006
        /*0012*/ 	.short	0x0030
        /*0014*/ 	.byte	0x00, 0xf0, 0x11, 0x00


	//----- nvinfo : EIATTR_KPARAM_INFO
	.align		4
.L_85:
        /*0018*/ 	.byte	0x04, 0x17
        /*001a*/ 	.short	(.L_87 - .L_86)
.L_86:
        /*001c*/ 	.word	0x00000000
        /*0020*/ 	.short	0x0005
        /*0022*/ 	.short	0x0028
        /*0024*/ 	.byte	0x00, 0xf5, 0x21, 0x00


	//----- nvinfo : EIATTR_KPARAM_INFO
	.align		4
.L_87:
        /*0028*/ 	.byte	0x04, 0x17
        /*002a*/ 	.short	(.L_89 - .L_88)
.L_88:
        /*002c*/ 	.word	0x00000000
        /*0030*/ 	.short	0x0004
        /*0032*/ 	.short	0x0020
        /*0034*/ 	.byte	0x00, 0xf5, 0x21, 0x00


	//----- nvinfo : EIATTR_KPARAM_INFO
	.align		4
.L_89:
        /*0038*/ 	.byte	0x04, 0x17
        /*003a*/ 	.short	(.L_91 - .L_90)
.L_90:
        /*003c*/ 	.word	0x00000000
        /*0040*/ 	.short	0x0003
        /*0042*/ 	.short	0x0018
        /*0044*/ 	.byte	0x00, 0xf5, 0x21, 0x00


	//----- nvinfo : EIATTR_KPARAM_INFO
	.align		4
.L_91:
        /*0048*/ 	.byte	0x04, 0x17
        /*004a*/ 	.short	(.L_93 - .L_92)
.L_92:
        /*004c*/ 	.word	0x00000000
        /*0050*/ 	.short	0x0002
        /*0052*/ 	.short	0x0010
        /*0054*/ 	.byte	0x00, 0xf5, 0x21, 0x00


	//----- nvinfo : EIATTR_KPARAM_INFO
	.align		4
.L_93:
        /*0058*/ 	.byte	0x04, 0x17
        /*005a*/ 	.short	(.L_95 - .L_94)
.L_94:
        /*005c*/ 	.word	0x00000000
        /*0060*/ 	.short	0x0001
        /*0062*/ 	.short	0x0008
        /*0064*/ 	.byte	0x00, 0xf5, 0x21, 0x00


	//----- nvinfo : EIATTR_KPARAM_INFO
	.align		4
.L_95:
        /*0068*/ 	.byte	0x04, 0x17
        /*006a*/ 	.short	(.L_97 - .L_96)
.L_96:
        /*006c*/ 	.word	0x00000000
        /*0070*/ 	.short	0x0000
        /*0072*/ 	.short	0x0000
        /*0074*/ 	.byte	0x00, 0xf5, 0x21, 0x00


	//----- nvinfo : EIATTR_SPARSE_MMA_MASK
	.align		4
.L_97:
        /*0078*/ 	.byte	0x03, 0x50
        /*007a*/ 	.short	0x0000


	//----- nvinfo : EIATTR_MAXREG_COUNT
	.align		4
        /*007c*/ 	.byte	0x03, 0x1b
        /*007e*/ 	.short	0x00ff


	//----- nvinfo : EIATTR_MERCURY_ISA_VERSION
	.align		4
        /*0080*/ 	.byte	0x03, 0x5f
        /*0082*/ 	.short	0x0101


	//----- nvinfo : EIATTR_VRC_CTA_INIT_COUNT
	.align		4
        /*0084*/ 	.byte	0x02, 0x4a
	.zero		1
	.zero		1


	//----- nvinfo : EIATTR_EXIT_INSTR_OFFSETS
	.align		4
        /*0088*/ 	.byte	0x04, 0x1c
        /*008a*/ 	.short	(.L_99 - .L_98)


	//   ....[0]....
.L_98:
        /*008c*/ 	.word	0x00000070


	//   ....[1]....
        /*0090*/ 	.word	0x00000420


	//----- nvinfo : EIATTR_CBANK_PARAM_SIZE
	.align		4
.L_99:
        /*0094*/ 	.byte	0x03, 0x19
        /*0096*/ 	.short	0x0034


	//----- nvinfo : EIATTR_PARAM_CBANK
	.align		4
        /*0098*/ 	.byte	0x04, 0x0a
        /*009a*/ 	.short	(.L_101 - .L_100)
	.align		4
.L_100:
        /*009c*/ 	.word	index@(.nv.constant0.dual_quaternion_multiply_kernel)
        /*00a0*/ 	.short	0x0380
        /*00a2*/ 	.short	0x0034


	//----- nvinfo : EIATTR_SW_WAR
	.align		4
.L_101:
        /*00a4*/ 	.byte	0x04, 0x36
        /*00a6*/ 	.short	(.L_103 - .L_102)
.L_102:
        /*00a8*/ 	.word	0x00000008
.L_103:


//--------------------- .nv.info.dual_quaternion_norm_kernel --------------------------
	.section	.nv.info.dual_quaternion_norm_kernel,"",@"SHT_CUDA_INFO"
	.sectionflags	@""
	.align	4


	//----- nvinfo : EIATTR_CUDA_API_VERSION
	.align		4
        /*0000*/ 	.byte	0x04, 0x37
        /*0002*/ 	.short	(.L_105 - .L_104)
.L_104:
        /*0004*/ 	.word	0x00000082


	//----- nvinfo : EIATTR_KPARAM_INFO
	.align		4
.L_105:
        /*0008*/ 	.byte	0x04, 0x17
        /*000a*/ 	.short	(.L_107 - .L_106)
.L_106:
        /*000c*/ 	.word	0x00000000
        /*0010*/ 	.short	0x0004
        /*0012*/ 	.short	0x001c
        /*0014*/ 	.byte	0x00, 0xf0, 0x11, 0x00


	//----- nvinfo : EIATTR_KPARAM_INFO
	.align		4
.L_107:
        /*0018*/ 	.byte	0x04, 0x17
        /*001a*/ 	.short	(.L_109 - .L_108)
.L_108:
        /*001c*/ 	.word	0x00000000
        /*0020*/ 	.short	0x0003
        /*0022*/ 	.short	0x0018
        /*0024*/ 	.byte	0x00, 0xf0, 0x11, 0x00


	//----- nvinfo : EIATTR_KPARAM_INFO
	.align		4
.L_109:
        /*0028*/ 	.byte	0x04, 0x17
        /*002a*/ 	.short	(.L_111 - .L_110)
.L_110:
        /*002c*/ 	.word	0x00000000
        /*0030*/ 	.short	0x0002
        /*0032*/ 	.short	0x0010
        /*0034*/ 	.byte	0x00, 0xf5, 0x21, 0x00


	//----- nvinfo : EIATTR_KPARAM_INFO
	.align		4
.L_111:
        /*0038*/ 	.byte	0x04, 0x17
        /*003a*/ 	.short	(.L_113 - .L_112)
.L_112:
        /*003c*/ 	.word	0x00000000
        /*0040*/ 	.short	0x0001
        /*0042*/ 	.short	0x0008
        /*0044*/ 	.byte	0x00, 0xf5, 0x21, 0x00


	//----- nvinfo : EIATTR_KPARAM_INFO
	.align		4
.L_113:
        /*0048*/ 	.byte	0x04, 0x17
        /*004a*/ 	.short	(.L_115 - .L_114)
.L_114:
        /*004c*/ 	.word	0x00000000
        /*0050*/ 	.short	0x0000
        /*0052*/ 	.short	0x0000
        /*0054*/ 	.byte	0x00, 0xf5, 0x21, 0x00


	//----- nvinfo : EIATTR_SPARSE_MMA_MASK
	.align		4
.L_115:
        /*0058*/ 	.byte	0x03, 0x50
        /*005a*/ 	.short	0x0000


	//----- nvinfo : EIATTR_MAXREG_COUNT
	.align		4
        /*005c*/ 	.byte	0x03, 0x1b
        /*005e*/ 	.short	0x00ff


	//----- nvinfo : EIATTR_MERCURY_ISA_VERSION
	.align		4
        /*0060*/ 	.byte	0x03, 0x5f
        /*0062*/ 	.short	0x0101


	//----- nvinfo : EIATTR_VRC_CTA_INIT_COUNT
	.align		4
        /*0064*/ 	.byte	0x02, 0x4a
	.zero		1
	.zero		1


	//----- nvinfo : EIATTR_EXIT_INSTR_OFFSETS
	.align		4
        /*0068*/ 	.byte	0x04, 0x1c
        /*006a*/ 	.short	(.L_117 - .L_116)


	//   ....[0]....
.L_116:
        /*006c*/ 	.word	0x00000070


	//   ....[1]....
        /*0070*/ 	.word	0x00000ce0


	//----- nvinfo : EIATTR_CRS_STACK_SIZE
	.align		4
.L_117:
        /*0074*/ 	.byte	0x04, 0x1e
        /*0076*/ 	.short	(.L_119 - .L_118)
.L_118:
        /*0078*/ 	.word	0x00000000


	//----- nvinfo : EIATTR_CBANK_PARAM_SIZE
	.align		4
.L_119:
        /*007c*/ 	.byte	0x03, 0x19
        /*007e*/ 	.short	0x0020


	//----- nvinfo : EIATTR_PARAM_CBANK
	.align		4
        /*0080*/ 	.byte	0x04, 0x0a
        /*0082*/ 	.short	(.L_121 - .L_120)
	.align		4
.L_120:
        /*0084*/ 	.word	index@(.nv.constant0.dual_quaternion_norm_kernel)
        /*0088*/ 	.short	0x0380
        /*008a*/ 	.short	0x0020


	//----- nvinfo : EIATTR_SW_WAR
	.align		4
.L_121:
        /*008c*/ 	.byte	0x04, 0x36
        /*008e*/ 	.short	(.L_123 - .L_122)
.L_122:
        /*0090*/ 	.word	0x00000008
.L_123:


//--------------------- .nv.info.hyperbolic_distance_kernel --------------------------
	.section	.nv.info.hyperbolic_distance_kernel,"",@"SHT_CUDA_INFO"
	.sectionflags	@""
	.align	4


	//----- nvinfo : EIATTR_CUDA_API_VERSION
	.align		4
        /*0000*/ 	.byte	0x04, 0x37
        /*0002*/ 	.short	(.L_125 - .L_124)
.L_124:
        /*0004*/ 	.word	0x00000082


	//----- nvinfo : EIATTR_KPARAM_INFO
	.align		4
.L_125:
        /*0008*/ 	.byte	0x04, 0x17
        /*000a*/ 	.short	(.L_127 - .L_126)
.L_126:
        /*000c*/ 	.word	0x00000000
        /*0010*/ 	.short	0x0005
        /*0012*/ 	.short	0x0020
        /*0014*/ 	.byte	0x00, 0xf0, 0x11, 0x00


	//----- nvinfo : EIATTR_KPARAM_INFO
	.align		4
.L_127:
        /*0018*/ 	.byte	0x04, 0x17
        /*001a*/ 	.short	(.L_129 - .L_128)
.L_128:
        /*001c*/ 	.word	0x00000000
        /*0020*/ 	.short	0x0004
        /*0022*/ 	.short	0x001c
        /*0024*/ 	.byte	0x00, 0xf0, 0x11, 0x00


	//----- nvinfo : EIATTR_KPARAM_INFO
	.align		4
.L_129:
        /*0028*/ 	.byte	0x04, 0x17
        /*002a*/ 	.short	(.L_131 - .L_130)
.L_130:
        /*002c*/ 	.word	0x00000000
        /*0030*/ 	.short	0x0003
        /*0032*/ 	.short	0x0018
        /*0034*/ 	.byte	0x00, 0xf0, 0x11, 0x00


	//----- nvinfo : EIATTR_KPARAM_INFO
	.align		4
.L_131:
        /*0038*/ 	.byte	0x04, 0x17
        /*003a*/ 	.short	(.L_133 - .L_132)
.L_132:
        /*003c*/ 	.word	0x00000000
        /*0040*/ 	.short	0x0002
        /*0042*/ 	.short	0x0010
        /*0044*/ 	.byte	0x00, 0xf5, 0x21, 0x00


	//----- nvinfo : EIATTR_KPARAM_INFO
	.align		4
.L_133:
        /*0048*/ 	.byte	0x04, 0x17
        /*004a*/ 	.short	(.L_135 - .L_134)
.L_134:
        /*004c*/ 	.word	0x00000000
        /*0050*/ 	.short	0x0001
        /*0052*/ 	.short	0x0008
        /*0054*/ 	.byte	0x00, 0xf5, 0x21, 0x00


	//----- nvinfo : EIATTR_KPARAM_INFO
	.align		4
.L_135:
        /*0058*/ 	.byte	0x04, 0x17
        /*005a*/ 	.short	(.L_137 - .L_136)
.L_136:
        /*005c*/ 	.word	0x00000000
        /*0060*/ 	.short	0x0000
        /*0062*/ 	.short	0x0000
        /*0064*/ 	.byte	0x00, 0xf5, 0x21, 0x00


	//----- nvinfo : EIATTR_SPARSE_MMA_MASK
	.align		4
.L_137:
        /*0068*/ 	.byte	0x03, 0x50
        /*006a*/ 	.short	0x0000


	//----- nvinfo : EIATTR_MAXREG_COUNT
	.align		4
        /*006c*/ 	.byte	0x03, 0x1b
        /*006e*/ 	.short	0x00ff


	//----- nvinfo : EIATTR_MERCURY_ISA_VERSION
	.align		4
        /*0070*/ 	.byte	0x03, 0x5f
        /*0072*/ 	.short	0x0101


	//----- nvinfo : EIATTR_VRC_CTA_INIT_COUNT
	.align		4
        /*0074*/ 	.byte	0x02, 0x4a
	.zero		1
	.zero		1


	//----- nvinfo : EIATTR_EXIT_INSTR_OFFSETS
	.align		4
        /*0078*/ 	.byte	0x04, 0x1c
        /*007a*/ 	.short	(.L_139 - .L_138)


	//   ....[0]....
.L_138:
        /*007c*/ 	.word	0x00000070


	//   ....[1]....
        /*0080*/ 	.word	0x00000f10


	//   ....[2]....
        /*0084*/ 	.word	0x00000f50


	//----- nvinfo : EIATTR_CRS_STACK_SIZE
	.align		4
.L_139:
        /*0088*/ 	.byte	0x04, 0x1e
        /*008a*/ 	.short	(.L_141 - .L_140)
.L_140:
        /*008c*/ 	.word	0x00000000


	//----- nvinfo : EIATTR_CBANK_PARAM_SIZE
	.align		4
.L_141:
        /*0090*/ 	.byte	0x03, 0x19
        /*0092*/ 	.short	0x0024


	//----- nvinfo : EIATTR_PARAM_CBANK
	.align		4
        /*0094*/ 	.byte	0x04, 0x0a
        /*0096*/ 	.short	(.L_143 - .L_142)
	.align		4
.L_142:
        /*0098*/ 	.word	index@(.nv.constant0.hyperbolic_distance_kernel)
        /*009c*/ 	.short	0x0380
        /*009e*/ 	.short	0x0024


	//----- nvinfo : EIATTR_SW_WAR
	.align		4
.L_143:
        /*00a0*/ 	.byte	0x04, 0x36
        /*00a2*/ 	.short	(.L_145 - .L_144)
.L_144:
        /*00a4*/ 	.word	0x00000008
.L_145:


//--------------------- .nv.info.mobius_add_kernel --------------------------
	.section	.nv.info.mobius_add_kernel,"",@"SHT_CUDA_INFO"
	.sectionflags	@""
	.align	4


	//----- nvinfo : EIATTR_CUDA_API_VERSION
	.align		4
        /*0000*/ 	.byte	0x04, 0x37
        /*0002*/ 	.short	(.L_147 - .L_146)
.L_146:
        /*0004*/ 	.word	0x00000082


	//----- nvinfo : EIATTR_KPARAM_INFO
	.align		4
.L_147:
        /*0008*/ 	.byte	0x04, 0x17
        /*000a*/ 	.short	(.L_149 - .L_148)
.L_148:
        /*000c*/ 	.word	0x00000000
        /*0010*/ 	.short	0x0005
        /*0012*/ 	.short	0x0020
        /*0014*/ 	.byte	0x00, 0xf0, 0x11, 0x00


	//----- nvinfo : EIATTR_KPARAM_INFO
	.align		4
.L_149:
        /*0018*/ 	.byte	0x04, 0x17
        /*001a*/ 	.short	(.L_151 - .L_150)
.L_150:
        /*001c*/ 	.word	0x00000000
        /*0020*/ 	.short	0x0004
        /*0022*/ 	.short	0x001c
        /*0024*/ 	.byte	0x00, 0xf0, 0x11, 0x00


	//----- nvinfo : EIATTR_KPARAM_INFO
	.align		4
.L_151:
        /*0028*/ 	.byte	0x04, 0x17
        /*002a*/ 	.short	(.L_153 - .L_152)
.L_152:
        /*002c*/ 	.word	0x00000000
        /*0030*/ 	.short	0x0003
        /*0032*/ 	.short	0x0018
        /*0034*/ 	.byte	0x00, 0xf0, 0x11, 0x00


	//----- nvinfo : EIATTR_KPARAM_INFO
	.align		4
.L_153:
        /*0038*/ 	.byte	0x04, 0x17
        /*003a*/ 	.short	(.L_155 - .L_154)
.L_154:
        /*003c*/ 	.word	0x00000000
        /*0040*/ 	.short	0x0002
        /*0042*/ 	.short	0x0010
        /*0044*/ 	.byte	0x00, 0xf5, 0x21, 0x00


	//----- nvinfo : EIATTR_KPARAM_INFO
	.align		4
.L_155:
        /*0048*/ 	.byte	0x04, 0x17
        /*004a*/ 	.short	(.L_157 - .L_156)
.L_156:
        /*004c*/ 	.word	0x00000000
        /*0050*/ 	.short	0x0001
        /*0052*/ 	.short	0x0008
        /*0054*/ 	.byte	0x00, 0xf5, 0x21, 0x00


	//----- nvinfo : EIATTR_KPARAM_INFO
	.align		4
.L_157:
        /*0058*/ 	.byte	0x04, 0x17
        /*005a*/ 	.short	(.L_159 - .L_158)
.L_158:
        /*005c*/ 	.word	0x00000000
        /*0060*/ 	.short	0x0000
        /*0062*/ 	.short	0x0000
        /*0064*/ 	.byte	0x00, 0xf5, 0x21, 0x00


	//----- nvinfo : EIATTR_SPARSE_MMA_MASK
	.align		4
.L_159:
        /*0068*/ 	.byte	0x03, 0x50
        /*006a*/ 	.short	0x0000


	//----- nvinfo : EIATTR_MAXREG_COUNT
	.align		4
        /*006c*/ 	.byte	0x03, 0x1b
        /*006e*/ 	.short	0x00ff


	//----- nvinfo : EIATTR_MERCURY_ISA_VERSION
	.align		4
        /*0070*/ 	.byte	0x03, 0x5f
        /*0072*/ 	.short	0x0101


	//----- nvinfo : EIATTR_VRC_CTA_INIT_COUNT
	.align		4
        /*0074*/ 	.byte	0x02, 0x4a
	.zero		1
	.zero		1


	//----- nvinfo : EIATTR_EXIT_INSTR_OFFSETS
	.align		4
        /*0078*/ 	.byte	0x04, 0x1c
        /*007a*/ 	.short	(.L_161 - .L_160)


	//   ....[0]....
.L_160:
        /*007c*/ 	.word	0x00000090


	//   ....[1]....
        /*0080*/ 	.word	0x00000c60


	//----- nvinfo : EIATTR_CRS_STACK_SIZE
	.align		4
.L_161:
        /*0084*/ 	.byte	0x04, 0x1e
        /*0086*/ 	.short	(.L_163 - .L_162)
.L_162:
        /*0088*/ 	.word	0x00000000


	//----- nvinfo : EIATTR_CBANK_PARAM_SIZE
	.align		4
.L_163:
        /*008c*/ 	.byte	0x03, 0x19
        /*008e*/ 	.short	0x0024


	//----- nvinfo : EIATTR_PARAM_CBANK
	.align		4
        /*0090*/ 	.byte	0x04, 0x0a
        /*0092*/ 	.short	(.L_165 - .L_164)
	.align		4
.L_164:
        /*0094*/ 	.word	index@(.nv.constant0.mobius_add_kernel)
        /*0098*/ 	.short	0x0380
        /*009a*/ 	.short	0x0024


	//----- nvinfo : EIATTR_SW_WAR
	.align		4
.L_165:
        /*009c*/ 	.byte	0x04, 0x36
        /*009e*/ 	.short	(.L_167 - .L_166)
.L_166:
        /*00a0*/ 	.word	0x00000008
.L_167:


//--------------------- .nv.callgraph             --------------------------
	.section	.nv.callgraph,"",@"SHT_CUDA_CALLGRAPH"
	.align	4
	.sectionentsize	8
	.align		4
        /*0000*/ 	.word	0x00000000
	.align		4
        /*0004*/ 	.word	0xffffffff
	.align		4
        /*0008*/ 	.word	0x00000000
	.align		4
        /*000c*/ 	.word	0xfffffffe
	.align		4
        /*0010*/ 	.word	0x00000000
	.align		4
        /*0014*/ 	.word	0xfffffffd
	.align		4
        /*0018*/ 	.word	0x00000000
	.align		4
        /*001c*/ 	.word	0xfffffffc


//--------------------- .text.projective_distance_kernel --------------------------
	.section	.text.projective_distance_kernel,"ax",@progbits
	.align	128
        .global         projective_distance_kernel
        .type           projective_distance_kernel,@function
        .size           projective_distance_kernel,(.L_x_155 - projective_distance_kernel)
        .other          projective_distance_kernel,@"STO_CUDA_ENTRY STV_DEFAULT"
projective_distance_kernel:
.text.projective_distance_kernel:
[----:B------:R-:W-:Y:S01]  /*0000*/  LDC R1, c[0x0][0x37c] ;  /* 0x0000df00ff017b82 */ /* 0x000fe20000000800 */
[----:B------:R-:W0:Y:S07]  /*0010*/  S2R R3, SR_TID.X ;  /* 0x0000000000037919 */ /* 0x000e2e0000002100 */
[----:B------:R-:W0:Y:S01]  /*0020*/  S2UR UR4, SR_CTAID.X ;  /* 0x00000000000479c3 */ /* 0x000e220000002500 */
[----:B------:R-:W1:Y:S07]  /*0030*/  LDCU UR5, c[0x0][0x398] ;  /* 0x00007300ff0577ac */ /* 0x000e6e0008000800 */
[----:B------:R-:W0:Y:S02]  /*0040*/  LDC R0, c[0x0][0x360] ;  /* 0x0000d800ff007b82 */ /* 0x000e240000000800 */
[----:B0-----:R-:W-:-:S05]  /*0050*/  IMAD R0, R0, UR4, R3 ;  /* 0x0000000400007c24 */ /* 0x001fca000f8e0203 */
[----:B-1----:R-:W-:-:S13]  /*0060*/  ISETP.GE.AND P0, PT, R0, UR5, PT ;  /* 0x0000000500007c0c */ /* 0x002fda000bf06270 */
[----:B------:R-:W-:Y:S05]  /*0070*/  @P0 EXIT ;  /* 0x000000000000094d */ /* 0x000fea0003800000 */
[----:B------:R-:W0:Y:S01]  /*0080*/  LDCU UR9, c[0x0][0x39c] ;  /* 0x00007380ff0977ac */ /* 0x000e220008000800 */
[----:B------:R-:W-:Y:S01]  /*0090*/  HFMA2 R14, -RZ, RZ, 0, 0 ;  /* 0x00000000ff0e7431 */ /* 0x000fe200000001ff */
[----:B------:R-:W1:Y:S01]  /*00a0*/  LDCU.64 UR16, c[0x0][0x358] ;  /* 0x00006b00ff1077ac */ /* 0x000e620008000a00 */
[----:B0-----:R-:W-:-:S09]  /*00b0*/  UISETP.GE.AND UP0, UPT, UR9, 0x1, UPT ;  /* 0x000000010900788c */ /* 0x001fd2000bf06270 */
[----:B-1----:R-:W-:Y:S05]  /*00c0*/  BRA.U !UP0, `(.L_x_0) ;  /* 0x0000000908487547 */ /* 0x002fea000b800000 */
[----:B------:R-:W-:Y:S02]  /*00d0*/  UISETP.GE.U32.AND UP1, UPT, UR9, 0x10, UPT ;  /* 0x000000100900788c */ /* 0x000fe4000bf26070 */
[----:B------:R-:W-:Y:S01]  /*00e0*/  IMAD R7, R0, UR9, RZ ;  /* 0x0000000900077c24 */ /* 0x000fe2000f8e02ff */
[----:B------:R-:W-:Y:S01]  /*00f0*/  ULOP3.LUT UR10, UR9, 0xf, URZ, 0xc0, !UPT ;  /* 0x0000000f090a7892 */ /* 0x000fe2000f8ec0ff */
[----:B------:R-:W-:Y:S01]  /*0100*/  MOV R14, RZ ;  /* 0x000000ff000e7202 */ /* 0x000fe20000000f00 */
[----:B------:R-:W-:Y:S02]  /*0110*/  UMOV UR4, URZ ;  /* 0x000000ff00047c82 */ /* 0x000fe40008000000 */
[----:B------:R-:W-:Y:S02]  /*0120*/  UISETP.NE.AND UP0, UPT, UR10, URZ, UPT ;  /* 0x000000ff0a00728c */ /* 0x000fe4000bf05270 */
[----:B------:R-:W-:Y:S09]  /*0130*/  BRA.U !UP1, `(.L_x_1) ;  /* 0x00000005090c7547 */ /* 0x000ff2000b800000 */
[----:B------:R-:W0:Y:S01]  /*0140*/  LDCU.128 UR12, c[0x0][0x380] ;  /* 0x00007000ff0c77ac */ /* 0x000e220008000c00 */
[----:B------:R-:W-:Y:S02]  /*0150*/  MOV R14, RZ ;  /* 0x000000ff000e7202 */ /* 0x000fe40000000f00 */
[----:B------:R-:W-:Y:S01]  /*0160*/  MOV R6, R7 ;  /* 0x0000000700067202 */ /* 0x000fe20000000f00 */
[----:B------:R-:W-:-:S04]  /*0170*/  ULOP3.LUT UR4, UR9, 0x7ffffff0, URZ, 0xc0, !UPT ;  /* 0x7ffffff009047892 */ /* 0x000fc8000f8ec0ff */
[----:B------:R-:W-:Y:S02]  /*0180*/  UIADD3 UR11, UPT, UPT, -UR4, URZ, URZ ;  /* 0x000000ff040b7290 */ /* 0x000fe4000fffe1ff */
[----:B0-----:R-:W-:Y:S02]  /*0190*/  UIADD3 UR7, UP1, UPT, UR12, 0x20, URZ ;  /* 0x000000200c077890 */ /* 0x001fe4000ff3e0ff */
[----:B------:R-:W-:Y:S02]  /*01a0*/  UIADD3 UR5, UP2, UPT, UR14, 0x20, URZ ;  /* 0x000000200e057890 */ /* 0x000fe4000ff5e0ff */
[----:B------:R-:W-:Y:S02]  /*01b0*/  UIADD3.X UR8, UPT, UPT, URZ, UR13, URZ, UP1, !UPT ;  /* 0x0000000dff087290 */ /* 0x000fe40008ffe4ff */
[----:B------:R-:W-:-:S12]  /*01c0*/  UIADD3.X UR6, UPT, UPT, URZ, UR15, URZ, UP2, !UPT ;  /* 0x0000000fff067290 */ /* 0x000fd800097fe4ff */
.L_x_2:
[----:B------:R-:W-:Y:S02]  /*01d0*/  MOV R4, UR7 ;  /* 0x0000000700047c02 */ /* 0x000fe40008000f00 */
[----:B------:R-:W-:Y:S02]  /*01e0*/  MOV R5, UR8 ;  /* 0x0000000800057c02 */ /* 0x000fe40008000f00 */
[----:B------:R-:W-:Y:S02]  /*01f0*/  MOV R2, UR5 ;  /* 0x0000000500027c02 */ /* 0x000fe40008000f00 */
[----:B------:R-:W-:Y:S01]  /*0200*/  MOV R3, UR6 ;  /* 0x0000000600037c02 */ /* 0x000fe20008000f00 */
[----:B------:R-:W-:-:S04]  /*0210*/  IMAD.WIDE R4, R6, 0x4, R4 ;  /* 0x0000000406047825 */ /* 0x000fc800078e0204 */
[----:B------:R-:W-:Y:S01]  /*0220*/  IMAD.WIDE R2, R6, 0x4, R2 ;  /* 0x0000000406027825 */ /* 0x000fe200078e0202 */
[----:B------:R-:W2:Y:S04]  /*0230*/  LDG.E R15, desc[UR16][R4.64+-0x20] ;  /* 0xffffe010040f7981 */ /* 0x000ea8000c1e1900 */
[----:B------:R-:W2:Y:S04]  /*0240*/  LDG.E R16, desc[UR16][R2.64+-0x20] ;  /* 0xffffe01002107981 */ /* 0x000ea8000c1e1900 */
[----:B------:R-:W3:Y:S04]  /*0250*/  LDG.E R24, desc[UR16][R4.64+-0x1c] ;  /* 0xffffe41004187981 */ /* 0x000ee8000c1e1900 */
[----:B------:R-:W3:Y:S04]  /*0260*/  LDG.E R25, desc[UR16][R2.64+-0x1c] ;  /* 0xffffe41002197981 */ /* 0x000ee8000c1e1900 */
[----:B------:R-:W4:Y:S04]  /*0270*/  LDG.E R19, desc[UR16][R4.64+-0x18] ;  /* 0xffffe81004137981 */ /* 0x000f28000c1e1900 */
[----:B------:R-:W4:Y:S04]  /*0280*/  LDG.E R18, desc[UR16][R2.64+-0x18] ;  /* 0xffffe81002127981 */ /* 0x000f28000c1e1900 */
[----:B------:R-:W5:Y:S04]  /*0290*/  LDG.E R20, desc[UR16][R4.64+-0x14] ;  /* 0xffffec1004147981 */ /* 0x000f68000c1e1900 */
        /* <DEDUP_REMOVED lines=11> */
[----:B------:R-:W5:Y:S01]  /*0350*/  LDG.E R27, desc[UR16][R2.64+0x1c] ;  /* 0x00001c10021b7981 */ /* 0x000f62000c1e1900 */
[----:B--2---:R-:W-:-:S03]  /*0360*/  FFMA R15, R15, R16, R14 ;  /* 0x000000100f0f7223 */ /* 0x004fc6000000000e */
[----:B------:R-:W2:Y:S04]  /*0370*/  LDG.E R16, desc[UR16][R4.64] ;  /* 0x0000001004107981 */ /* 0x000ea8000c1e1900 */
[----:B------:R-:W2:Y:S01]  /*0380*/  LDG.E R14, desc[UR16][R4.64+0x4] ;  /* 0x00000410040e7981 */ /* 0x000ea2000c1e1900 */
[----:B---3--:R-:W-:-:S03]  /*0390*/  FFMA R24, R24, R25, R15 ;  /* 0x0000001918187223 */ /* 0x008fc6000000000f */
[----:B------:R-:W3:Y:S01]  /*03a0*/  LDG.E R15, desc[UR16][R2.64+0x4] ;  /* 0x00000410020f7981 */ /* 0x000ee2000c1e1900 */
[----:B----4-:R-:W-:-:S03]  /*03b0*/  FFMA R25, R19, R18, R24 ;  /* 0x0000001213197223 */ /* 0x010fc60000000018 */
[----:B------:R-:W4:Y:S04]  /*03c0*/  LDG.E R18, desc[UR16][R4.64+0x8] ;  /* 0x0000081004127981 */ /* 0x000f28000c1e1900 */
[----:B------:R-:W4:Y:S01]  /*03d0*/  LDG.E R19, desc[UR16][R2.64+0x8] ;  /* 0x0000081002137981 */ /* 0x000f22000c1e1900 */
[----:B-----5:R-:W-:-:S03]  /*03e0*/  FFMA R25, R20, R21, R25 ;  /* 0x0000001514197223 */ /* 0x020fc60000000019 */
[----:B------:R-:W5:Y:S04]  /*03f0*/  LDG.E R20, desc[UR16][R4.64+0xc] ;  /* 0x00000c1004147981 */ /* 0x000f68000c1e1900 */
[----:B------:R-:W5:Y:S01]  /*0400*/  LDG.E R21, desc[UR16][R2.64+0xc] ;  /* 0x00000c1002157981 */ /* 0x000f62000c1e1900 */
[----:B------:R-:W-:-:S03]  /*0410*/  FFMA R25, R22, R23, R25 ;  /* 0x0000001716197223 */ /* 0x000fc60000000019 */
[----:B------:R-:W5:Y:S04]  /*0420*/  LDG.E R22, desc[UR16][R4.64+0x10] ;  /* 0x0000101004167981 */ /* 0x000f68000c1e1900 */
[----:B------:R-:W5:Y:S01]  /*0430*/  LDG.E R23, desc[UR16][R2.64+0x10] ;  /* 0x0000101002177981 */ /* 0x000f62000c1e1900 */
[----:B------:R-:W-:-:S03]  /*0440*/  FFMA R29, R12, R13, R25 ;  /* 0x0000000d0c1d7223 */ /* 0x000fc60000000019 */
[----:B------:R-:W5:Y:S04]  /*0450*/  LDG.E R24, desc[UR16][R4.64+0x14] ;  /* 0x0000141004187981 */ /* 0x000f68000c1e1900 */
[----:B------:R-:W5:Y:S04]  /*0460*/  LDG.E R25, desc[UR16][R2.64+0x14] ;  /* 0x0000141002197981 */ /* 0x000f68000c1e1900 */
[----:B------:R-:W5:Y:S04]  /*0470*/  LDG.E R12, desc[UR16][R4.64+0x18] ;  /* 0x00001810040c7981 */ /* 0x000f68000c1e1900 */
[----:B------:R-:W5:Y:S01]  /*0480*/  LDG.E R13, desc[UR16][R2.64+0x18] ;  /* 0x00001810020d7981 */ /* 0x000f62000c1e1900 */
[----:B------:R-:W-:-:S04]  /*0490*/  FFMA R9, R10, R9, R29 ;  /* 0x000000090a097223 */ /* 0x000fc8000000001d */
[----:B------:R-:W-:Y:S01]  /*04a0*/  FFMA R9, R8, R11, R9 ;  /* 0x0000000b08097223 */ /* 0x000fe20000000009 */
[----:B------:R-:W-:-:S04]  /*04b0*/  UIADD3 UR11, UPT, UPT, UR11, 0x10, URZ ;  /* 0x000000100b0b7890 */ /* 0x000fc8000fffe0ff */
[----:B------:R-:W-:Y:S01]  /*04c0*/  UISETP.NE.AND UP1, UPT, UR11, URZ, UPT ;  /* 0x000000ff0b00728c */ /* 0x000fe2000bf25270 */
[----:B------:R-:W-:Y:S01]  /*04d0*/  IADD3 R6, PT, PT, R6, 0x10, RZ ;  /* 0x0000001006067810 */ /* 0x000fe20007ffe0ff */
[----:B--2---:R-:W-:-:S04]  /*04e0*/  FFMA R9, R16, R17, R9 ;  /* 0x0000001110097223 */ /* 0x004fc80000000009 */
[----:B---3--:R-:W-:-:S04]  /*04f0*/  FFMA R9, R14, R15, R9 ;  /* 0x0000000f0e097223 */ /* 0x008fc80000000009 */
[----:B----4-:R-:W-:-:S04]  /*0500*/  FFMA R9, R18, R19, R9 ;  /* 0x0000001312097223 */ /* 0x010fc80000000009 */
[----:B-----5:R-:W-:-:S04]  /*0510*/  FFMA R9, R20, R21, R9 ;  /* 0x0000001514097223 */ /* 0x020fc80000000009 */
[----:B------:R-:W-:-:S04]  /*0520*/  FFMA R9, R22, R23, R9 ;  /* 0x0000001716097223 */ /* 0x000fc80000000009 */
[----:B------:R-:W-:-:S04]  /*0530*/  FFMA R9, R24, R25, R9 ;  /* 0x0000001918097223 */ /* 0x000fc80000000009 */
[----:B------:R-:W-:-:S04]  /*0540*/  FFMA R9, R12, R13, R9 ;  /* 0x0000000d0c097223 */ /* 0x000fc80000000009 */
[----:B------:R-:W-:Y:S01]  /*0550*/  FFMA R14, R26, R27, R9 ;  /* 0x0000001b1a0e7223 */ /* 0x000fe20000000009 */
[----:B------:R-:W-:Y:S06]  /*0560*/  BRA.U UP1, `(.L_x_2) ;  /* 0xfffffffd01187547 */ /* 0x000fec000b83ffff */
.L_x_1:
[----:B------:R-:W-:Y:S05]  /*0570*/  BRA.U !UP0, `(.L_x_0) ;  /* 0x00000005081c7547 */ /* 0x000fea000b800000 */
[----:B------:R-:W-:Y:S02]  /*0580*/  UISETP.GE.U32.AND UP0, UPT, UR10, 0x8, UPT ;  /* 0x000000080a00788c */ /* 0x000fe4000bf06070 */
[----:B------:R-:W-:-:S04]  /*0590*/  ULOP3.LUT UR6, UR9, 0x7, URZ, 0xc0, !UPT ;  /* 0x0000000709067892 */ /* 0x000fc8000f8ec0ff */
[----:B------:R-:W-:-:S03]  /*05a0*/  UISETP.NE.AND UP1, UPT, UR6, URZ, UPT ;  /* 0x000000ff0600728c */ /* 0x000fc6000bf25270 */
[----:B------:R-:W-:Y:S08]  /*05b0*/  BRA.U !UP0, `(.L_x_3) ;  /* 0x0000000108787547 */ /* 0x000ff0000b800000 */
[----:B------:R-:W0:Y:S01]  /*05c0*/  LDC.64 R2, c[0x0][0x380] ;  /* 0x0000e000ff027b82 */ /* 0x000e220000000a00 */
[----:B------:R-:W-:-:S07]  /*05d0*/  IADD3 R9, PT, PT, R7, UR4, RZ ;  /* 0x0000000407097c10 */ /* 0x000fce000fffe0ff */
[----:B------:R-:W1:Y:S01]  /*05e0*/  LDC.64 R4, c[0x0][0x388] ;  /* 0x0000e200ff047b82 */ /* 0x000e620000000a00 */
[----:B0-----:R-:W-:-:S05]  /*05f0*/  IMAD.WIDE R2, R9, 0x4, R2 ;  /* 0x0000000409027825 */ /* 0x001fca00078e0202 */
[----:B------:R-:W2:Y:S01]  /*0600*/  LDG.E R11, desc[UR16][R2.64+0x4] ;  /* 0x00000410020b7981 */ /* 0x000ea2000c1e1900 */
[----:B-1----:R-:W-:-:S03]  /*0610*/  IMAD.WIDE R4, R9, 0x4, R4 ;  /* 0x0000000409047825 */ /* 0x002fc600078e0204 */
[----:B------:R-:W3:Y:S04]  /*0620*/  LDG.E R13, desc[UR16][R2.64+0x8] ;  /* 0x00000810020d7981 */ /* 0x000ee8000c1e1900 */
[----:B------:R-:W4:Y:S04]  /*0630*/  LDG.E R9, desc[UR16][R2.64] ;  /* 0x0000001002097981 */ /* 0x000f28000c1e1900 */
[----:B------:R-:W4:Y:S04]  /*0640*/  LDG.E R6, desc[UR16][R4.64] ;  /* 0x0000001004067981 */ /* 0x000f28000c1e1900 */
[----:B------:R-:W2:Y:S04]  /*0650*/  LDG.E R8, desc[UR16][R4.64+0x4] ;  /* 0x0000041004087981 */ /* 0x000ea8000c1e1900 */
[----:B------:R-:W3:Y:S04]  /*0660*/  LDG.E R10, desc[UR16][R4.64+0x8] ;  /* 0x00000810040a7981 */ /* 0x000ee8000c1e1900 */
        /* <DEDUP_REMOVED lines=10> */
[----:B------:R-:W-:Y:S01]  /*0710*/  UIADD3 UR4, UPT, UPT, UR4, 0x8, URZ ;  /* 0x0000000804047890 */ /* 0x000fe2000fffe0ff */
[----:B----4-:R-:W-:-:S04]  /*0720*/  FFMA R6, R9, R6, R14 ;  /* 0x0000000609067223 */ /* 0x010fc8000000000e */
[----:B--2---:R-:W-:-:S04]  /*0730*/  FFMA R6, R11, R8, R6 ;  /* 0x000000080b067223 */ /* 0x004fc80000000006 */
[----:B---3--:R-:W-:-:S04]  /*0740*/  FFMA R6, R13, R10, R6 ;  /* 0x0000000a0d067223 */ /* 0x008fc80000000006 */
[----:B-----5:R-:W-:-:S04]  /*0750*/  FFMA R6, R15, R12, R6 ;  /* 0x0000000c0f067223 */ /* 0x020fc80000000006 */
[----:B------:R-:W-:-:S04]  /*0760*/  FFMA R6, R17, R16, R6 ;  /* 0x0000001011067223 */ /* 0x000fc80000000006 */
[----:B------:R-:W-:-:S04]  /*0770*/  FFMA R6, R19, R18, R6 ;  /* 0x0000001213067223 */ /* 0x000fc80000000006 */
[----:B------:R-:W-:-:S04]  /*0780*/  FFMA R6, R21, R20, R6 ;  /* 0x0000001415067223 */ /* 0x000fc80000000006 */
[----:B------:R-:W-:-:S07]  /*0790*/  FFMA R14, R23, R22, R6 ;  /* 0x00000016170e7223 */ /* 0x000fce0000000006 */
.L_x_3:
        /* <DEDUP_REMOVED lines=17> */
[----:B------:R-:W5:Y:S01]  /*08b0*/  LDG.E R12, desc[UR16][R4.64+0xc] ;  /* 0x00000c10040c7981 */ /* 0x000f62000c1e1900 */
[----:B------:R-:W-:Y:S01]  /*08c0*/  UIADD3 UR4, UPT, UPT, UR4, 0x4, URZ ;  /* 0x0000000404047890 */ /* 0x000fe2000fffe0ff */
[----:B----4-:R-:W-:-:S04]  /*08d0*/  FFMA R6, R9, R6, R14 ;  /* 0x0000000609067223 */ /* 0x010fc8000000000e */
[----:B--2---:R-:W-:-:S04]  /*08e0*/  FFMA R6, R11, R8, R6 ;  /* 0x000000080b067223 */ /* 0x004fc80000000006 */
[----:B---3--:R-:W-:-:S04]  /*08f0*/  FFMA R6, R13, R10, R6 ;  /* 0x0000000a0d067223 */ /* 0x008fc80000000006 */
[----:B-----5:R-:W-:-:S07]  /*0900*/  FFMA R14, R15, R12, R6 ;  /* 0x0000000c0f0e7223 */ /* 0x020fce0000000006 */
.L_x_4:
[----:B------:R-:W-:Y:S05]  /*0910*/  BRA.U !UP1, `(.L_x_0) ;  /* 0x0000000109347547 */ /* 0x000fea000b800000 */
[----:B------:R-:W0:Y:S01]  /*0920*/  LDC.64 R10, c[0x0][0x380] ;  /* 0x0000e000ff0a7b82 */ /* 0x000e220000000a00 */
[----:B------:R-:W-:Y:S01]  /*0930*/  IADD3 R7, PT, PT, R7, UR4, RZ ;  /* 0x0000000407077c10 */ /* 0x000fe2000fffe0ff */
[----:B------:R-:W-:-:S06]  /*0940*/  UIADD3 UR5, UPT, UPT, -UR5, URZ, URZ ;  /* 0x000000ff05057290 */ /* 0x000fcc000fffe1ff */
[----:B------:R-:W1:Y:S06]  /*0950*/  LDC.64 R8, c[0x0][0x388] ;  /* 0x0000e200ff087b82 */ /* 0x000e6c0000000a00 */
.L_x_5:
[----:B-1----:R-:W-:-:S04]  /*0960*/  IMAD.WIDE R2, R7, 0x4, R8 ;  /* 0x0000000407027825 */ /* 0x002fc800078e0208 */
[C---:B0-----:R-:W-:Y:S02]  /*0970*/  IMAD.WIDE R4, R7.reuse, 0x4, R10 ;  /* 0x0000000407047825 */ /* 0x041fe400078e020a */
[----:B------:R-:W2:Y:S04]  /*0980*/  LDG.E R2, desc[UR16][R2.64] ;  /* 0x0000001002027981 */ /* 0x000ea8000c1e1900 */
[----:B------:R-:W2:Y:S01]  /*0990*/  LDG.E R5, desc[UR16][R4.64] ;  /* 0x0000001004057981 */ /* 0x000ea2000c1e1900 */
[----:B------:R-:W-:Y:S01]  /*09a0*/  UIADD3 UR5, UPT, UPT, UR5, 0x1, URZ ;  /* 0x0000000105057890 */ /* 0x000fe2000fffe0ff */
[----:B------:R-:W-:-:S03]  /*09b0*/  IADD3 R7, PT, PT, R7, 0x1, RZ ;  /* 0x0000000107077810 */ /* 0x000fc60007ffe0ff */
[----:B------:R-:W-:Y:S01]  /*09c0*/  UISETP.NE.AND UP0, UPT, UR5, URZ, UPT ;  /* 0x000000ff0500728c */ /* 0x000fe2000bf05270 */
[----:B--2---:R-:W-:-:S08]  /*09d0*/  FFMA R14, R5, R2, R14 ;  /* 0x00000002050e7223 */ /* 0x004fd0000000000e */
[----:B------:R-:W-:Y:S05]  /*09e0*/  BRA.U UP0, `(.L_x_5) ;  /* 0xfffffffd00dc7547 */ /* 0x000fea000b83ffff */
.L_x_0:
[----:B------:R-:W-:Y:S02]  /*09f0*/  FMNMX R14, R14, 1, PT ;  /* 0x3f8000000e0e7809 */ /* 0x000fe40003800000 */
[----:B------:R-:W-:Y:S02]  /*0a00*/  MOV R3, 0x3f000000 ;  /* 0x3f00000000037802 */ /* 0x000fe40000000f00 */
[----:B------:R-:W-:Y:S02]  /*0a10*/  FMNMX R14, R14, -1, !PT ;  /* 0xbf8000000e0e7809 */ /* 0x000fe40007800000 */
[----:B------:R-:W-:Y:S02]  /*0a20*/  MOV R7, 0x3fd774eb ;  /* 0x3fd774eb00077802 */ /* 0x000fe40000000f00 */
[C---:B------:R-:W-:Y:S01]  /*0a30*/  FSETP.NEU.AND P1, PT, |R14|.reuse, 1, PT ;  /* 0x3f8000000e00780b */ /* 0x040fe20003f2d200 */
[C---:B------:R-:W-:Y:S01]  /*0a40*/  FFMA R2, |R14|.reuse, -R3, 0.5 ;  /* 0x3f0000000e027423 */ /* 0x040fe20000000a03 */
[----:B------:R-:W-:-:S03]  /*0a50*/  FSETP.GT.AND P0, PT, |R14|, 0.56000000238418579102, PT ;  /* 0x3f0f5c290e00780b */ /* 0x000fc60003f04200 */
[----:B------:R-:W0:Y:S02]  /*0a60*/  MUFU.RSQ R3, R2 ;  /* 0x0000000200037308 */ /* 0x000e240000001400 */
[----:B0-----:R-:W-:Y:S01]  /*0a70*/  FMUL R4, R2, R3 ;  /* 0x0000000302047220 */ /* 0x001fe20000400000 */
[----:B------:R-:W-:Y:S01]  /*0a80*/  FMUL R3, R3, -0.5 ;  /* 0xbf00000003037820 */ /* 0x000fe20000400000 */
[----:B------:R-:W-:-:S03]  /*0a90*/  MOV R2, 0x3d10ecef ;  /* 0x3d10ecef00027802 */ /* 0x000fc60000000f00 */
[----:B------:R-:W-:-:S04]  /*0aa0*/  FFMA R3, R4, R3, 0.5 ;  /* 0x3f00000004037423 */ /* 0x000fc80000000003 */
[----:B------:R-:W-:Y:S01]  /*0ab0*/  FFMA R3, R4, R3, R4 ;  /* 0x0000000304037223 */ /* 0x000fe20000000004 */
[----:B------:R-:W-:-:S04]  /*0ac0*/  FADD R4, |R14|, -RZ ;  /* 0x800000ff0e047221 */ /* 0x000fc80000000200 */
[----:B------:R-:W-:-:S04]  /*0ad0*/  FSEL R3, R3, RZ, P1 ;  /* 0x000000ff03037208 */ /* 0x000fc80000800000 */
[----:B------:R-:W-:-:S04]  /*0ae0*/  FSEL R3, R3, |R14|, P0 ;  /* 0x4000000e03037208 */ /* 0x000fc80000000000 */
[----:B------:R-:W-:-:S05]  /*0af0*/  LOP3.LUT R4, R3, 0x80000000, R4, 0xb8, !PT ;  /* 0x8000000003047812 */ /* 0x000fca00078eb804 */
[----:B------:R-:W-:-:S04]  /*0b00*/  FMUL R5, R4, R4 ;  /* 0x0000000404057220 */ /* 0x000fc80000400000 */
[----:B------:R-:W-:-:S04]  /*0b10*/  FFMA R2, R5, R2, 0.016980519518256187439 ;  /* 0x3c8b1abb05027423 */ /* 0x000fc80000000002 */
[----:B------:R-:W-:-:S04]  /*0b20*/  FFMA R2, R5, R2, 0.030762933194637298584 ;  /* 0x3cfc028c05027423 */ /* 0x000fc80000000002 */
[----:B------:R-:W-:-:S04]  /*0b30*/  FFMA R2, R5, R2, 0.044709417968988418579 ;  /* 0x3d37213905027423 */ /* 0x000fc80000000002 */
[C---:B------:R-:W-:Y:S02]  /*0b40*/  FFMA R6, R5.reuse, R2, 0.074989043176174163818 ;  /* 0x3d9993db05067423 */ /* 0x040fe40000000002 */
[----:B------:R-:W0:Y:S02]  /*0b50*/  LDC.64 R2, c[0x0][0x390] ;  /* 0x0000e400ff027b82 */ /* 0x000e240000000a00 */
[----:B------:R-:W-:-:S04]  /*0b60*/  FFMA R6, R5, R6, 0.16666707396507263184 ;  /* 0x3e2aaac605067423 */ /* 0x000fc80000000006 */
[----:B------:R-:W-:-:S04]  /*0b70*/  FMUL R5, R5, R6 ;  /* 0x0000000605057220 */ /* 0x000fc80000400000 */
[----:B------:R-:W-:-:S05]  /*0b80*/  FFMA R5, R4, R5, R4 ;  /* 0x0000000504057223 */ /* 0x000fca0000000004 */
[----:B------:R-:W-:-:S05]  /*0b90*/  FSEL R4, R5, -R5, P0 ;  /* 0x8000000505047208 */ /* 0x000fca0000000000 */
[----:B------:R-:W-:Y:S01]  /*0ba0*/  @!P0 FFMA R5, R7, 0.93318945169448852539, R4 ;  /* 0x3f6ee58107058823 */ /* 0x000fe20000000004 */
[----:B0-----:R-:W-:-:S04]  /*0bb0*/  IMAD.WIDE R2, R0, 0x4, R2 ;  /* 0x0000000400027825 */ /* 0x001fc800078e0202 */
[----:B------:R-:W-:-:S05]  /*0bc0*/  @P0 FADD R5, R5, R5 ;  /* 0x0000000505050221 */ /* 0x000fca0000000000 */
[----:B------:R-:W-:Y:S01]  /*0bd0*/  STG.E desc[UR16][R2.64], R5 ;  /* 0x0000000502007986 */ /* 0x000fe2000c101910 */
[----:B------:R-:W-:Y:S05]  /*0be0*/  EXIT ;  /* 0x000000000000794d */ /* 0x000fea0003800000 */
.L_x_6:
[----:B------:R-:W-:-:S00]  /*0bf0*/  BRA `(.L_x_6) ;  /* 0xfffffffc00fc7947 */ /* 0x000fc0000383ffff */
[----:B------:R-:W-:-:S00]  /*0c00*/  NOP ;  /* 0x0000000000007918 */ /* 0x000fc00000000000 */
[----:B------:R-:W-:-:S00]  /*0c10*/  NOP ;  /* 0x0000000000007918 */ /* 0x000fc00000000000 */
[----:B------:R-:W-:-:S00]  /*0c20*/  NOP ;  /* 0x0000000000007918 */ /* 0x000fc00000000000 */
[----:B------:R-:W-:-:S00]  /*0c30*/  NOP ;  /* 0x0000000000007918 */ /* 0x000fc00000000000 */
[----:B------:R-:W-:-:S00]  /*0c40*/  NOP ;  /* 0x0000000000007918 */ /* 0x000fc00000000000 */
[----:B------:R-:W-:-:S00]  /*0c50*/  NOP ;  /* 0x0000000000007918 */ /* 0x000fc00000000000 */
[----:B------:R-:W-:-:S00]  /*0c60*/  NOP ;  /* 0x0000000000007918 */ /* 0x000fc00000000000 */
[----:B------:R-:W-:-:S00]  /*0c70*/  NOP ;  /* 0x0000000000007918 */ /* 0x000fc00000000000 */
.L_x_155:


//--------------------- .text.projective_normalize_kernel --------------------------
	.section	.text.projective_normalize_kernel,"ax",@progbits
	.align	128
        .global         projective_normalize_kernel
        .type           projective_normalize_kernel,@function
        .size           projective_normalize_kernel,(.L_x_150 - projective_normalize_kernel)
        .other          projective_normalize_kernel,@"STO_CUDA_ENTRY STV_DEFAULT"
projective_normalize_kernel:
.text.projective_normalize_kernel:
        /* <DEDUP_REMOVED lines=8> */
[----:B------:R-:W0:Y:S01]  /*0080*/  LDC R7, c[0x0][0x38c] ;  /* 0x0000e300ff077b82 */ /* 0x000e220000000800 */
[----:B------:R-:W1:Y:S01]  /*0090*/  LDCU.64 UR8, c[0x0][0x358] ;  /* 0x00006b00ff0877ac */ /* 0x000e620008000a00 */
[----:B------:R-:W-:Y:S01]  /*00a0*/  HFMA2 R0, -RZ, RZ, 0.1927490234375, -17.859375 ;  /* 0x322bcc77ff007431 */ /* 0x000fe200000001ff */
[----:B0-----:R-:W-:-:S13]  /*00b0*/  ISETP.GE.AND P0, PT, R7, 0x1, PT ;  /* 0x000000010700780c */ /* 0x001fda0003f06270 */
[----:B-1----:R-:W-:Y:S05]  /*00c0*/  @!P0 BRA `(.L_x_7) ;  /* 0x0000000400ac8947 */ /* 0x002fea0003800000 */
[C---:B------:R-:W-:Y:S01]  /*00d0*/  ISETP.GE.U32.AND P2, PT, R7.reuse, 0x10, PT ;  /* 0x000000100700780c */ /* 0x040fe20003f46070 */
[----:B------:R-:W-:Y:S01]  /*00e0*/  IMAD R5, R4, R7, RZ ;  /* 0x0000000704057224 */ /* 0x000fe200078e02ff */
[----:B------:R-:W-:Y:S02]  /*00f0*/  LOP3.LUT R22, R7, 0xf, RZ, 0xc0, !PT ;  /* 0x0000000f07167812 */ /* 0x000fe400078ec0ff */
[----:B------:R-:W-:Y:S02]  /*0100*/  MOV R0, RZ ;  /* 0x000000ff00007202 */ /* 0x000fe40000000f00 */
[----:B------:R-:W-:Y:S02]  /*0110*/  ISETP.NE.AND P1, PT, R22, RZ, PT ;  /* 0x000000ff1600720c */ /* 0x000fe40003f25270 */
[----:B------:R-:W-:-:S05]  /*0120*/  MOV R6, RZ ;  /* 0x000000ff00067202 */ /* 0x000fca0000000f00 */
[----:B------:R-:W-:Y:S06]  /*0130*/  @!P2 BRA `(.L_x_8) ;  /* 0x0000000000b8a947 */ /* 0x000fec0003800000 */
[----:B------:R-:W0:Y:S01]  /*0140*/  LDCU.64 UR4, c[0x0][0x380] ;  /* 0x00007000ff0477ac */ /* 0x000e220008000a00 */
[----:B------:R-:W-:Y:S02]  /*0150*/  LOP3.LUT R6, R7, 0x7ffffff0, RZ, 0xc0, !PT ;  /* 0x7ffffff007067812 */ /* 0x000fe400078ec0ff */
[----:B------:R-:W-:Y:S02]  /*0160*/  MOV R0, RZ ;  /* 0x000000ff00007202 */ /* 0x000fe40000000f00 */
[----:B------:R-:W-:Y:S02]  /*0170*/  MOV R8, R5 ;  /* 0x0000000500087202 */ /* 0x000fe40000000f00 */
[----:B------:R-:W-:Y:S01]  /*0180*/  IADD3 R24, PT, PT, -R6, RZ, RZ ;  /* 0x000000ff06187210 */ /* 0x000fe20007ffe1ff */
[----:B0-----:R-:W-:-:S04]  /*0190*/  UIADD3 UR4, UP0, UPT, UR4, 0x20, URZ ;  /* 0x0000002004047890 */ /* 0x001fc8000ff1e0ff */
[----:B------:R-:W-:-:S12]  /*01a0*/  UIADD3.X UR5, UPT, UPT, URZ, UR5, URZ, UP0, !UPT ;  /* 0x00000005ff057290 */ /* 0x000fd800087fe4ff */
.L_x_9:
[----:B------:R-:W-:Y:S02]  /*01b0*/  MOV R2, UR4 ;  /* 0x0000000400027c02 */ /* 0x000fe40008000f00 */
[----:B------:R-:W-:-:S03]  /*01c0*/  MOV R3, UR5 ;  /* 0x0000000500037c02 */ /* 0x000fc60008000f00 */
[----:B------:R-:W-:-:S05]  /*01d0*/  IMAD.WIDE R2, R8, 0x4, R2 ;  /* 0x0000000408027825 */ /* 0x000fca00078e0202 */
[----:B------:R-:W2:Y:S04]  /*01e0*/  LDG.E R21, desc[UR8][R2.64+-0x20] ;  /* 0xffffe00802157981 */ /* 0x000ea8000c1e1900 */
[----:B------:R-:W3:Y:S04]  /*01f0*/  LDG.E R23, desc[UR8][R2.64+-0x1c] ;  /* 0xffffe40802177981 */ /* 0x000ee8000c1e1900 */
        /* <DEDUP_REMOVED lines=14> */
[----:B------:R-:W-:-:S02]  /*02e0*/  IADD3 R24, PT, PT, R24, 0x10, RZ ;  /* 0x0000001018187810 */ /* 0x000fc40007ffe0ff */
[----:B------:R-:W-:Y:S02]  /*02f0*/  IADD3 R8, PT, PT, R8, 0x10, RZ ;  /* 0x0000001008087810 */ /* 0x000fe40007ffe0ff */
[----:B------:R-:W-:Y:S01]  /*0300*/  ISETP.NE.AND P2, PT, R24, RZ, PT ;  /* 0x000000ff1800720c */ /* 0x000fe20003f45270 */
[----:B--2---:R-:W-:-:S04]  /*0310*/  FFMA R0, R21, R21, R0 ;  /* 0x0000001515007223 */ /* 0x004fc80000000000 */
[----:B---3--:R-:W-:-:S04]  /*0320*/  FFMA R0, R23, R23, R0 ;  /* 0x0000001717007223 */ /* 0x008fc80000000000 */
[----:B----4-:R-:W-:-:S04]  /*0330*/  FFMA R0, R25, R25, R0 ;  /* 0x0000001919007223 */ /* 0x010fc80000000000 */
[----:B-----5:R-:W-:-:S04]  /*0340*/  FFMA R0, R27, R27, R0 ;  /* 0x0000001b1b007223 */ /* 0x020fc80000000000 */
[----:B------:R-:W-:-:S04]  /*0350*/  FFMA R19, R19, R19, R0 ;  /* 0x0000001313137223 */ /* 0x000fc80000000000 */
        /* <DEDUP_REMOVED lines=10> */
[----:B------:R-:W-:Y:S01]  /*0400*/  FFMA R0, R20, R20, R9 ;  /* 0x0000001414007223 */ /* 0x000fe20000000009 */
[----:B------:R-:W-:Y:S06]  /*0410*/  @P2 BRA `(.L_x_9) ;  /* 0xfffffffc00642947 */ /* 0x000fec000383ffff */
.L_x_8:
[----:B------:R-:W-:Y:S05]  /*0420*/  @!P1 BRA `(.L_x_10) ;  /* 0x0000000000d09947 */ /* 0x000fea0003800000 */
[----:B------:R-:W-:Y:S02]  /*0430*/  ISETP.GE.U32.AND P1, PT, R22, 0x8, PT ;  /* 0x000000081600780c */ /* 0x000fe40003f26070 */
[----:B------:R-:W-:-:S04]  /*0440*/  LOP3.LUT R8, R7, 0x7, RZ, 0xc0, !PT ;  /* 0x0000000707087812 */ /* 0x000fc800078ec0ff */
[----:B------:R-:W-:-:S07]  /*0450*/  ISETP.NE.AND P2, PT, R8, RZ, PT ;  /* 0x000000ff0800720c */ /* 0x000fce0003f45270 */
[----:B------:R-:W-:Y:S06]  /*0460*/  @!P1 BRA `(.L_x_11) ;  /* 0x0000000000509947 */ /* 0x000fec0003800000 */
[----:B------:R-:W0:Y:S01]  /*0470*/  LDC.64 R2, c[0x0][0x380] ;  /* 0x0000e000ff027b82 */ /* 0x000e220000000a00 */
[----:B------:R-:W-:-:S05]  /*0480*/  IADD3 R9, PT, PT, R5, R6, RZ ;  /* 0x0000000605097210 */ /* 0x000fca0007ffe0ff */
[----:B0-----:R-:W-:-:S05]  /*0490*/  IMAD.WIDE R2, R9, 0x4, R2 ;  /* 0x0000000409027825 */ /* 0x001fca00078e0202 */
[----:B------:R-:W2:Y:S04]  /*04a0*/  LDG.E R9, desc[UR8][R2.64] ;  /* 0x0000000802097981 */ /* 0x000ea8000c1e1900 */
[----:B------:R-:W3:Y:S04]  /*04b0*/  LDG.E R11, desc[UR8][R2.64+0x4] ;  /* 0x00000408020b7981 */ /* 0x000ee8000c1e1900 */
[----:B------:R-:W4:Y:S04]  /*04c0*/  LDG.E R13, desc[UR8][R2.64+0x8] ;  /* 0x00000808020d7981 */ /* 0x000f28000c1e1900 */
[----:B------:R-:W5:Y:S04]  /*04d0*/  LDG.E R15, desc[UR8][R2.64+0xc] ;  /* 0x00000c08020f7981 */ /* 0x000f68000c1e1900 */
[----:B------:R-:W5:Y:S04]  /*04e0*/  LDG.E R17, desc[UR8][R2.64+0x10] ;  /* 0x0000100802117981 */ /* 0x000f68000c1e1900 */
[----:B------:R-:W5:Y:S04]  /*04f0*/  LDG.E R19, desc[UR8][R2.64+0x14] ;  /* 0x0000140802137981 */ /* 0x000f68000c1e1900 */
[----:B------:R-:W5:Y:S04]  /*0500*/  LDG.E R21, desc[UR8][R2.64+0x18] ;  /* 0x0000180802157981 */ /* 0x000f68000c1e1900 */
[----:B------:R-:W5:Y:S01]  /*0510*/  LDG.E R23, desc[UR8][R2.64+0x1c] ;  /* 0x00001c0802177981 */ /* 0x000f62000c1e1900 */
        /* <DEDUP_REMOVED lines=8> */
[----:B------:R-:W-:-:S07]  /*05a0*/  FFMA R0, R23, R23, R0 ;  /* 0x0000001717007223 */ /* 0x000fce0000000000 */
.L_x_11:
        /* <DEDUP_REMOVED lines=11> */
[----:B------:R-:W5:Y:S01]  /*0660*/  LDG.E R15, desc[UR8][R2.64+0xc] ;  /* 0x00000c08020f7981 */ /* 0x000f62000c1e1900 */
[----:B------:R-:W-:Y:S01]  /*0670*/  IADD3 R6, PT, PT, R6, 0x4, RZ ;  /* 0x0000000406067810 */ /* 0x000fe20007ffe0ff */
[----:B--2---:R-:W-:-:S04]  /*0680*/  FFMA R0, R9, R9, R0 ;  /* 0x0000000909007223 */ /* 0x004fc80000000000 */
[----:B---3--:R-:W-:-:S04]  /*0690*/  FFMA R0, R11, R11, R0 ;  /* 0x0000000b0b007223 */ /* 0x008fc80000000000 */
[----:B----4-:R-:W-:-:S04]  /*06a0*/  FFMA R0, R13, R13, R0 ;  /* 0x0000000d0d007223 */ /* 0x010fc80000000000 */
[----:B-----5:R-:W-:-:S07]  /*06b0*/  FFMA R0, R15, R15, R0 ;  /* 0x0000000f0f007223 */ /* 0x020fce0000000000 */
.L_x_12:
[----:B------:R-:W-:Y:S05]  /*06c0*/  @!P2 BRA `(.L_x_10) ;  /* 0x000000000028a947 */ /* 0x000fea0003800000 */
[----:B------:R-:W0:Y:S01]  /*06d0*/  LDC.64 R8, c[0x0][0x380] ;  /* 0x0000e000ff087b82 */ /* 0x000e220000000a00 */
[----:B------:R-:W-:Y:S02]  /*06e0*/  IADD3 R5, PT, PT, R5, R6, RZ ;  /* 0x0000000605057210 */ /* 0x000fe40007ffe0ff */
[----:B------:R-:W-:-:S07]  /*06f0*/  IADD3 R7, PT, PT, -R7, RZ, RZ ;  /* 0x000000ff07077210 */ /* 0x000fce0007ffe1ff */
.L_x_13:
[----:B0-----:R-:W-:-:S06]  /*0700*/  IMAD.WIDE R2, R5, 0x4, R8 ;  /* 0x0000000405027825 */ /* 0x001fcc00078e0208 */
[----:B------:R-:W2:Y:S01]  /*0710*/  LDG.E R3, desc[UR8][R2.64] ;  /* 0x0000000802037981 */ /* 0x000ea2000c1e1900 */
[----:B------:R-:W-:Y:S02]  /*0720*/  IADD3 R7, PT, PT, R7, 0x1, RZ ;  /* 0x0000000107077810 */ /* 0x000fe40007ffe0ff */
[----:B------:R-:W-:Y:S02]  /*0730*/  IADD3 R5, PT, PT, R5, 0x1, RZ ;  /* 0x0000000105057810 */ /* 0x000fe40007ffe0ff */
[----:B------:R-:W-:Y:S01]  /*0740*/  ISETP.NE.AND P1, PT, R7, RZ, PT ;  /* 0x000000ff0700720c */ /* 0x000fe20003f25270 */
[----:B--2---:R-:W-:-:S12]  /*0750*/  FFMA R0, R3, R3, R0 ;  /* 0x0000000303007223 */ /* 0x004fd80000000000 */
[----:B------:R-:W-:Y:S05]  /*0760*/  @P1 BRA `(.L_x_13) ;  /* 0xfffffffc00e41947 */ /* 0x000fea000383ffff */
.L_x_10:
[----:B------:R-:W-:-:S07]  /*0770*/  FADD R0, R0, 9.9999999392252902908e-09 ;  /* 0x322bcc7700007421 */ /* 0x000fce0000000000 */
.L_x_7:
[----:B------:R-:W-:Y:S01]  /*0780*/  IADD3 R2, PT, PT, R0, -0xd000000, RZ ;  /* 0xf300000000027810 */ /* 0x000fe20007ffe0ff */
[----:B------:R0:W1:Y:S01]  /*0790*/  MUFU.RSQ R5, R0 ;  /* 0x0000000000057308 */ /* 0x0000620000001400 */
[----:B------:R-:W-:Y:S02]  /*07a0*/  BSSY.RECONVERGENT B0, `(.L_x_14) ;  /* 0x000000b000007945 */ /* 0x000fe40003800200 */
[----:B------:R-:W-:-:S13]  /*07b0*/  ISETP.GT.U32.AND P1, PT, R2, 0x727fffff, PT ;  /* 0x727fffff0200780c */ /* 0x000fda0003f24070 */
[----:B0-----:R-:W-:Y:S05]  /*07c0*/  @!P1 BRA `(.L_x_15) ;  /* 0x0000000000109947 */ /* 0x001fea0003800000 */
[----:B------:R-:W-:-:S07]  /*07d0*/  MOV R8, 0x7f0 ;  /* 0x000007f000087802 */ /* 0x000fce0000000f00 */
[----:B-1----:R-:W-:Y:S05]  /*07e0*/  CALL.REL.NOINC `($__internal_0_$__cuda_sm20_sqrt_rn_f32_slowpath) ;  /* 0x0000002000247944 */ /* 0x002fea0003c00000 */
[----:B------:R-:W-:Y:S01]  /*07f0*/  MOV R3, R0 ;  /* 0x0000000000037202 */ /* 0x000fe20000000f00 */
[----:B------:R-:W-:Y:S06]  /*0800*/  BRA `(.L_x_16) ;  /* 0x0000000000107947 */ /* 0x000fec0003800000 */
.L_x_15:
[C---:B-1----:R-:W-:Y:S01]  /*0810*/  FMUL.FTZ R3, R5.reuse, R0 ;  /* 0x0000000005037220 */ /* 0x042fe20000410000 */
[----:B------:R-:W-:-:S03]  /*0820*/  FMUL.FTZ R2, R5, 0.5 ;  /* 0x3f00000005027820 */ /* 0x000fc60000410000 */
[----:B------:R-:W-:-:S04]  /*0830*/  FFMA R0, -R3, R3, R0 ;  /* 0x0000000303007223 */ /* 0x000fc80000000100 */
[----:B------:R-:W-:-:S07]  /*0840*/  FFMA R3, R0, R2, R3 ;  /* 0x0000000200037223 */ /* 0x000fce0000000003 */
.L_x_16:
[----:B------:R-:W-:Y:S05]  /*0850*/  BSYNC.RECONVERGENT B0 ;  /* 0x0000000000007941 */ /* 0x000fea0003800200 */
.L_x_14:
[----:B------:R-:W-:Y:S05]  /*0860*/  @!P0 EXIT ;  /* 0x000000000000894d */ /* 0x000fea0003800000 */
[----:B------:R-:W0:Y:S01]  /*0870*/  LDCU UR5, c[0x0][0x38c] ;  /* 0x00007180ff0577ac */ /* 0x000e220008000800 */
[----:B------:R-:W-:Y:S01]  /*0880*/  UMOV UR4, URZ ;  /* 0x000000ff00047c82 */ /* 0x000fe20008000000 */
[----:B0-----:R-:W-:Y:S02]  /*0890*/  UISETP.GE.U32.AND UP0, UPT, UR5, 0x10, UPT ;  /* 0x000000100500788c */ /* 0x001fe4000bf06070 */
[----:B------:R-:W-:Y:S01]  /*08a0*/  IMAD R2, R4, UR5, RZ ;  /* 0x0000000504027c24 */ /* 0x000fe2000f8e02ff */
[----:B------:R-:W-:-:S06]  /*08b0*/  ULOP3.LUT UR10, UR5, 0xf, URZ, 0xc0, !UPT ;  /* 0x0000000f050a7892 */ /* 0x000fcc000f8ec0ff */
[----:B------:R-:W-:Y:S06]  /*08c0*/  BRA.U !UP0, `(.L_x_17) ;  /* 0x0000001108307547 */ /* 0x000fec000b800000 */
[----:B------:R-:W0:Y:S01]  /*08d0*/  LDCU.64 UR6, c[0x0][0x380] ;  /* 0x00007000ff0677ac */ /* 0x000e220008000a00 */
[----:B------:R-:W-:Y:S01]  /*08e0*/  MOV R6, R2 ;  /* 0x0000000200067202 */ /* 0x000fe20000000f00 */
[----:B------:R-:W-:-:S04]  /*08f0*/  ULOP3.LUT UR4, UR5, 0x7ffffff0, URZ, 0xc0, !UPT ;  /* 0x7ffffff005047892 */ /* 0x000fc8000f8ec0ff */
[----:B------:R-:W-:Y:S02]  /*0900*/  UIADD3 UR5, UPT, UPT, -UR4, URZ, URZ ;  /* 0x000000ff04057290 */ /* 0x000fe4000fffe1ff */
[----:B0-----:R-:W-:-:S04]  /*0910*/  UIADD3 UR6, UP0, UPT, UR6, 0x20, URZ ;  /* 0x0000002006067890 */ /* 0x001fc8000ff1e0ff */
[----:B------:R-:W-:-:S12]  /*0920*/  UIADD3.X UR7, UPT, UPT, URZ, UR7, URZ, UP0, !UPT ;  /* 0x00000007ff077290 */ /* 0x000fd800087fe4ff */
.L_x_50:
[----:B0-----:R-:W-:Y:S02]  /*0930*/  MOV R4, UR6 ;  /* 0x0000000600047c02 */ /* 0x001fe40008000f00 */
[----:B------:R-:W-:-:S03]  /*0940*/  MOV R5, UR7 ;  /* 0x0000000700057c02 */ /* 0x000fc60008000f00 */
[----:B------:R-:W-:-:S05]  /*0950*/  IMAD.WIDE R4, R6, 0x4, R4 ;  /* 0x0000000406047825 */ /* 0x000fca00078e0204 */
[----:B------:R-:W2:Y:S01]  /*0960*/  LDG.E R0, desc[UR8][R4.64+-0x20] ;  /* 0xffffe00804007981 */ /* 0x000ea2000c1e1900 */
[----:B------:R-:W0:Y:S01]  /*0970*/  MUFU.RCP R8, R3 ;  /* 0x0000000300087308 */ /* 0x000e220000001000 */
[----:B------:R-:W-:Y:S01]  /*0980*/  UIADD3 UR5, UPT, UPT, UR5, 0x10, URZ ;  /* 0x0000001005057890 */ /* 0x000fe2000fffe0ff */
[----:B------:R-:W-:Y:S03]  /*0990*/  BSSY.RECONVERGENT B2, `(.L_x_18) ;  /* 0x000000c000027945 */ /* 0x000fe60003800200 */
[----:B------:R-:W-:Y:S01]  /*09a0*/  UISETP.NE.AND UP0, UPT, UR5, URZ, UPT ;  /* 0x000000ff0500728c */ /* 0x000fe2000bf05270 */
[----:B0-----:R-:W-:-:S04]  /*09b0*/  FFMA R7, R8, -R3, 1 ;  /* 0x3f80000008077423 */ /* 0x001fc80000000803 */
[----:B------:R-:W-:Y:S01]  /*09c0*/  FFMA R7, R8, R7, R8 ;  /* 0x0000000708077223 */ /* 0x000fe20000000008 */
[----:B--2---:R-:W0:Y:S03]  /*09d0*/  FCHK P0, R0, R3 ;  /* 0x0000000300007302 */ /* 0x004e260000000000 */
[----:B------:R-:W-:-:S04]  /*09e0*/  FFMA R8, R0, R7, RZ ;  /* 0x0000000700087223 */ /* 0x000fc800000000ff */
[----:B------:R-:W-:-:S04]  /*09f0*/  FFMA R9, R8, -R3, R0 ;  /* 0x8000000308097223 */ /* 0x000fc80000000000 */
[----:B------:R-:W-:Y:S01]  /*0a00*/  FFMA R7, R7, R9, R8 ;  /* 0x0000000907077223 */ /* 0x000fe20000000008 */
[----:B0-----:R-:W-:Y:S06]  /*0a10*/  @!P0 BRA `(.L_x_19) ;  /* 0x00000000000c8947 */ /* 0x001fec0003800000 */
[----:B------:R-:W-:-:S07]  /*0a20*/  MOV R8, 0xa40 ;  /* 0x00000a4000087802 */ /* 0x000fce0000000f00 */
[----:B------:R-:W-:Y:S05]  /*0a30*/  CALL.REL.NOINC `($__internal_1_$__cuda_sm3x_div_rn_noftz_f32_slowpath) ;  /* 0x0000001c00ec7944 */ /* 0x000fea0003c00000 */
[----:B------:R-:W-:-:S07]  /*0a40*/  MOV R7, R0 ;  /* 0x0000000000077202 */ /* 0x000fce0000000f00 */
.L_x_19:
[----:B------:R-:W-:Y:S05]  /*0a50*/  BSYNC.RECONVERGENT B2 ;  /* 0x0000000000027941 */ /* 0x000fea0003800200 */
.L_x_18:
[----:B------:R-:W2:Y:S01]  /*0a60*/  LDG.E R11, desc[UR8][R4.64+-0x1c] ;  /* 0xffffe408040b7981 */ /* 0x000ea2000c1e1900 */
[----:B------:R-:W0:Y:S01]  /*0a70*/  MUFU.RCP R0, R3 ;  /* 0x0000000300007308 */ /* 0x000e220000001000 */
[----:B------:R-:W-:Y:S02]  /*0a80*/  BSSY.RECONVERGENT B2, `(.L_x_20) ;  /* 0x000000d000027945 */ /* 0x000fe40003800200 */
[----:B------:R1:W-:Y:S01]  /*0a90*/  STG.E desc[UR8][R4.64+-0x20], R7 ;  /* 0xffffe00704007986 */ /* 0x0003e2000c101908 */
[----:B0-----:R-:W-:-:S04]  /*0aa0*/  FFMA R9, R0, -R3, 1 ;  /* 0x3f80000000097423 */ /* 0x001fc80000000803 */
[----:B------:R-:W-:Y:S01]  /*0ab0*/  FFMA R0, R0, R9, R0 ;  /* 0x0000000900007223 */ /* 0x000fe20000000000 */
[----:B--2---:R-:W0:Y:S03]  /*0ac0*/  FCHK P0, R11, R3 ;  /* 0x000000030b007302 */ /* 0x004e260000000000 */
[----:B------:R-:W-:-:S04]  /*0ad0*/  FFMA R8, R0, R11, RZ ;  /* 0x0000000b00087223 */ /* 0x000fc800000000ff */
[----:B------:R-:W-:-:S04]  /*0ae0*/  FFMA R9, R8, -R3, R11 ;  /* 0x8000000308097223 */ /* 0x000fc8000000000b */
[----:B------:R-:W-:Y:S01]  /*0af0*/  FFMA R9, R0, R9, R8 ;  /* 0x0000000900097223 */ /* 0x000fe20000000008 */
[----:B01----:R-:W-:Y:S06]  /*0b00*/  @!P0 BRA `(.L_x_21) ;  /* 0x0000000000108947 */ /* 0x003fec0003800000 */
[----:B------:R-:W-:Y:S02]  /*0b10*/  MOV R0, R11 ;  /* 0x0000000b00007202 */ /* 0x000fe40000000f00 */
[----:B------:R-:W-:-:S07]  /*0b20*/  MOV R8, 0xb40 ;  /* 0x00000b4000087802 */ /* 0x000fce0000000f00 */
[----:B------:R-:W-:Y:S05]  /*0b30*/  CALL.REL.NOINC `($__internal_1_$__cuda_sm3x_div_rn_noftz_f32_slowpath) ;  /* 0x0000001c00ac7944 */ /* 0x000fea0003c00000 */
[----:B------:R-:W-:-:S07]  /*0b40*/  MOV R9, R0 ;  /* 0x0000000000097202 */ /* 0x000fce0000000f00 */
.L_x_21:
[----:B------:R-:W-:Y:S05]  /*0b50*/  BSYNC.RECONVERGENT B2 ;  /* 0x0000000000027941 */ /* 0x000fea0003800200 */
.L_x_20:
        /* <DEDUP_REMOVED lines=15> */
.L_x_23:
[----:B------:R-:W-:Y:S05]  /*0c50*/  BSYNC.RECONVERGENT B2 ;  /* 0x0000000000027941 */ /* 0x000fea0003800200 */
.L_x_22:
        /* <DEDUP_REMOVED lines=15> */
.L_x_25:
[----:B------:R-:W-:Y:S05]  /*0d50*/  BSYNC.RECONVERGENT B2 ;  /* 0x0000000000027941 */ /* 0x000fea0003800200 */
.L_x_24:
        /* <DEDUP_REMOVED lines=15> */
.L_x_27:
[----:B------:R-:W-:Y:S05]  /*0e50*/  BSYNC.RECONVERGENT B2 ;  /* 0x0000000000027941 */ /* 0x000fea0003800200 */
.L_x_26:
        /* <DEDUP_REMOVED lines=15> */
.L_x_29:
[----:B------:R-:W-:Y:S05]  /*0f50*/  BSYNC.RECONVERGENT B2 ;  /* 0x0000000000027941 */ /* 0x000fea0003800200 */
.L_x_28:
        /* <DEDUP_REMOVED lines=15> */
.L_x_31:
[----:B------:R-:W-:Y:S05]  /*1050*/  BSYNC.RECONVERGENT B2 ;  /* 0x0000000000027941 */ /* 0x000fea0003800200 */
.L_x_30:
        /* <DEDUP_REMOVED lines=15> */
.L_x_33:
[----:B------:R-:W-:Y:S05]  /*1150*/  BSYNC.RECONVERGENT B2 ;  /* 0x0000000000027941 */ /* 0x000fea0003800200 */
.L_x_32:
        /* <DEDUP_REMOVED lines=15> */
.L_x_35:
[----:B------:R-:W-:Y:S05]  /*1250*/  BSYNC.RECONVERGENT B2 ;  /* 0x0000000000027941 */ /* 0x000fea0003800200 */
.L_x_34:
        /* <DEDUP_REMOVED lines=15> */
.L_x_37:
[----:B------:R-:W-:Y:S05]  /*1350*/  BSYNC.RECONVERGENT B2 ;  /* 0x0000000000027941 */ /* 0x000fea0003800200 */
.L_x_36:
        /* <DEDUP_REMOVED lines=15> */
.L_x_39:
[----:B------:R-:W-:Y:S05]  /*1450*/  BSYNC.RECONVERGENT B2 ;  /* 0x0000000000027941 */ /* 0x000fea0003800200 */
.L_x_38:
        /* <DEDUP_REMOVED lines=15> */
.L_x_41:
[----:B------:R-:W-:Y:S05]  /*1550*/  BSYNC.RECONVERGENT B2 ;  /* 0x0000000000027941 */ /* 0x000fea0003800200 */
.L_x_40:
        /* <DEDUP_REMOVED lines=15> */
.L_x_43:
[----:B------:R-:W-:Y:S05]  /*1650*/  BSYNC.RECONVERGENT B2 ;  /* 0x0000000000027941 */ /* 0x000fea0003800200 */
.L_x_42:
        /* <DEDUP_REMOVED lines=15> */
.L_x_45:
[----:B------:R-:W-:Y:S05]  /*1750*/  BSYNC.RECONVERGENT B2 ;  /* 0x0000000000027941 */ /* 0x000fea0003800200 */
.L_x_44:
        /* <DEDUP_REMOVED lines=15> */
.L_x_47:
[----:B------:R-:W-:Y:S05]  /*1850*/  BSYNC.RECONVERGENT B2 ;  /* 0x0000000000027941 */ /* 0x000fea0003800200 */
.L_x_46:
        /* <DEDUP_REMOVED lines=15> */
.L_x_49:
[----:B------:R-:W-:Y:S05]  /*1950*/  BSYNC.RECONVERGENT B2 ;  /* 0x0000000000027941 */ /* 0x000fea0003800200 */
.L_x_48:
[----:B------:R0:W-:Y:S01]  /*1960*/  STG.E desc[UR8][R4.64+0x1c], R9 ;  /* 0x00001c0904007986 */ /* 0x0001e2000c101908 */
[----:B------:R-:W-:Y:S01]  /*1970*/  IADD3 R6, PT, PT, R6, 0x10, RZ ;  /* 0x0000001006067810 */ /* 0x000fe20007ffe0ff */
[----:B------:R-:W-:Y:S06]  /*1980*/  BRA.U UP0, `(.L_x_50) ;  /* 0xffffffed00e87547 */ /* 0x000fec000b83ffff */
.L_x_17:
[----:B------:R-:W-:-:S13]  /*1990*/  ISETP.NE.AND P0, PT, RZ, UR10, PT ;  /* 0x0000000aff007c0c */ /* 0x000fda000bf05270 */
[----:B------:R-:W-:Y:S05]  /*19a0*/  @!P0 EXIT ;  /* 0x000000000000894d */ /* 0x000fea0003800000 */
[----:B------:R-:W1:Y:S01]  /*19b0*/  LDCU UR5, c[0x0][0x38c] ;  /* 0x00007180ff0577ac */ /* 0x000e620008000800 */
[----:B------:R-:W-:Y:S02]  /*19c0*/  UISETP.GE.U32.AND UP0, UPT, UR10, 0x8, UPT ;  /* 0x000000080a00788c */ /* 0x000fe4000bf06070 */
[----:B-1----:R-:W-:-:S07]  /*19d0*/  ULOP3.LUT UR5, UR5, 0x7, URZ, 0xc0, !UPT ;  /* 0x0000000705057892 */ /* 0x002fce000f8ec0ff */
[----:B------:R-:W-:Y:S05]  /*19e0*/  BRA.U !UP0, `(.L_x_51) ;  /* 0x0000000908107547 */ /* 0x000fea000b800000 */
[----:B0-----:R-:W0:Y:S01]  /*19f0*/  LDC.64 R4, c[0x0][0x380] ;  /* 0x0000e000ff047b82 */ /* 0x001e220000000a00 */
[----:B------:R-:W-:-:S05]  /*1a00*/  IADD3 R7, PT, PT, R2, UR4, RZ ;  /* 0x0000000402077c10 */ /* 0x000fca000fffe0ff */
[----:B0-----:R-:W-:-:S05]  /*1a10*/  IMAD.WIDE R4, R7, 0x4, R4 ;  /* 0x0000000407047825 */ /* 0x001fca00078e0204 */
[----:B------:R-:W2:Y:S01]  /*1a20*/  LDG.E R9, desc[UR8][R4.64] ;  /* 0x0000000804097981 */ /* 0x000ea2000c1e1900 */
[----:B------:R-:W0:Y:S01]  /*1a30*/  MUFU.RCP R0, R3 ;  /* 0x0000000300007308 */ /* 0x000e220000001000 */
[----:B------:R-:W-:Y:S01]  /*1a40*/  BSSY.RECONVERGENT B2, `(.L_x_52) ;  /* 0x000000c000027945 */ /* 0x000fe20003800200 */
[----:B0-----:R-:W-:-:S04]  /*1a50*/  FFMA R7, R0, -R3, 1 ;  /* 0x3f80000000077423 */ /* 0x001fc80000000803 */
[----:B------:R-:W-:Y:S02]  /*1a60*/  FFMA R0, R0, R7, R0 ;  /* 0x0000000700007223 */ /* 0x000fe40000000000 */
[----:B--2---:R-:W0:Y:S02]  /*1a70*/  FCHK P0, R9, R3 ;  /* 0x0000000309007302 */ /* 0x004e240000000000 */
[----:B------:R-:W-:-:S04]  /*1a80*/  FFMA R6, R0, R9, RZ ;  /* 0x0000000900067223 */ /* 0x000fc800000000ff */
[----:B------:R-:W-:-:S04]  /*1a90*/  FFMA R7, R6, -R3, R9 ;  /* 0x8000000306077223 */ /* 0x000fc80000000009 */
[----:B------:R-:W-:Y:S01]  /*1aa0*/  FFMA R7, R0, R7, R6 ;  /* 0x0000000700077223 */ /* 0x000fe20000000006 */
[----:B0-----:R-:W-:Y:S06]  /*1ab0*/  @!P0 BRA `(.L_x_53) ;  /* 0x0000000000108947 */ /* 0x001fec0003800000 */
[----:B------:R-:W-:Y:S02]  /*1ac0*/  MOV R0, R9 ;  /* 0x0000000900007202 */ /* 0x000fe40000000f00 */
[----:B------:R-:W-:-:S07]  /*1ad0*/  MOV R8, 0x1af0 ;  /* 0x00001af000087802 */ /* 0x000fce0000000f00 */
[----:B------:R-:W-:Y:S05]  /*1ae0*/  CALL.REL.NOINC `($__internal_1_$__cuda_sm3x_div_rn_noftz_f32_slowpath) ;  /* 0x0000000c00c07944 */ /* 0x000fea0003c00000 */
[----:B------:R-:W-:-:S07]  /*1af0*/  MOV R7, R0 ;  /* 0x0000000000077202 */ /* 0x000fce0000000f00 */
.L_x_53:
[----:B------:R-:W-:Y:S05]  /*1b00*/  BSYNC.RECONVERGENT B2 ;  /* 0x0000000000027941 */ /* 0x000fea0003800200 */
.L_x_52:
        /* <DEDUP_REMOVED lines=15> */
.L_x_55:
[----:B------:R-:W-:Y:S05]  /*1c00*/  BSYNC.RECONVERGENT B2 ;  /* 0x0000000000027941 */ /* 0x000fea0003800200 */
.L_x_54:
        /* <DEDUP_REMOVED lines=15> */
.L_x_57:
[----:B------:R-:W-:Y:S05]  /*1d00*/  BSYNC.RECONVERGENT B2 ;  /* 0x0000000000027941 */ /* 0x000fea0003800200 */
.L_x_56:
        /* <DEDUP_REMOVED lines=15> */
.L_x_59:
[----:B------:R-:W-:Y:S05]  /*1e00*/  BSYNC.RECONVERGENT B2 ;  /* 0x0000000000027941 */ /* 0x000fea0003800200 */
.L_x_58:
        /* <DEDUP_REMOVED lines=15> */
.L_x_61:
[----:B------:R-:W-:Y:S05]  /*1f00*/  BSYNC.RECONVERGENT B2 ;  /* 0x0000000000027941 */ /* 0x000fea0003800200 */
.L_x_60:
        /* <DEDUP_REMOVED lines=15> */
.L_x_63:
[----:B------:R-:W-:Y:S05]  /*2000*/  BSYNC.RECONVERGENT B2 ;  /* 0x0000000000027941 */ /* 0x000fea0003800200 */
.L_x_62:
        /* <DEDUP_REMOVED lines=15> */
.L_x_65:
[----:B------:R-:W-:Y:S05]  /*2100*/  BSYNC.RECONVERGENT B2 ;  /* 0x0000000000027941 */ /* 0x000fea0003800200 */
.L_x_64:
        /* <DEDUP_REMOVED lines=15> */
.L_x_67:
[----:B------:R-:W-:Y:S05]  /*2200*/  BSYNC.RECONVERGENT B2 ;  /* 0x0000000000027941 */ /* 0x000fea0003800200 */
.L_x_66:
[----:B------:R1:W-:Y:S01]  /*2210*/  STG.E desc[UR8][R4.64+0x1c], R9 ;  /* 0x00001c0904007986 */ /* 0x0003e2000c101908 */
[----:B------:R-:W-:-:S12]  /*2220*/  UIADD3 UR4, UPT, UPT, UR4, 0x8, URZ ;  /* 0x0000000804047890 */ /* 0x000fd8000fffe0ff */
.L_x_51:
[----:B------:R-:W-:-:S13]  /*2230*/  ISETP.NE.AND P0, PT, RZ, UR5, PT ;  /* 0x00000005ff007c0c */ /* 0x000fda000bf05270 */
[----:B------:R-:W-:Y:S05]  /*2240*/  @!P0 EXIT ;  /* 0x000000000000894d */ /* 0x000fea0003800000 */
[----:B------:R-:W2:Y:S01]  /*2250*/  LDCU UR6, c[0x0][0x38c] ;  /* 0x00007180ff0677ac */ /* 0x000ea20008000800 */
[----:B------:R-:W-:Y:S02]  /*2260*/  UISETP.GE.U32.AND UP0, UPT, UR5, 0x4, UPT ;  /* 0x000000040500788c */ /* 0x000fe4000bf06070 */
[----:B--2---:R-:W-:-:S07]  /*2270*/  ULOP3.LUT UR6, UR6, 0x3, URZ, 0xc0, !UPT ;  /* 0x0000000306067892 */ /* 0x004fce000f8ec0ff */
[----:B------:R-:W-:Y:S05]  /*2280*/  BRA.U !UP0, `(.L_x_68) ;  /* 0x0000000508107547 */ /* 0x000fea000b800000 */
[----:B01----:R-:W0:Y:S01]  /*2290*/  LDC.64 R4, c[0x0][0x380] ;  /* 0x0000e000ff047b82 */ /* 0x003e220000000a00 */
        /* <DEDUP_REMOVED lines=16> */
.L_x_70:
[----:B------:R-:W-:Y:S05]  /*23a0*/  BSYNC.RECONVERGENT B2 ;  /* 0x0000000000027941 */ /* 0x000fea0003800200 */
.L_x_69:
        /* <DEDUP_REMOVED lines=15> */
.L_x_72:
[----:B------:R-:W-:Y:S05]  /*24a0*/  BSYNC.RECONVERGENT B2 ;  /* 0x0000000000027941 */ /* 0x000fea0003800200 */
.L_x_71:
        /* <DEDUP_REMOVED lines=15> */
.L_x_74:
[----:B------:R-:W-:Y:S05]  /*25a0*/  BSYNC.RECONVERGENT B2 ;  /* 0x0000000000027941 */ /* 0x000fea0003800200 */
.L_x_73:
        /* <DEDUP_REMOVED lines=15> */
.L_x_76:
[----:B------:R-:W-:Y:S05]  /*26a0*/  BSYNC.RECONVERGENT B2 ;  /* 0x0000000000027941 */ /* 0x000fea0003800200 */
.L_x_75:
[----:B------:R2:W-:Y:S01]  /*26b0*/  STG.E desc[UR8][R4.64+0xc], R9 ;  /* 0x00000c0904007986 */ /* 0x0005e2000c101908 */
[----:B------:R-:W-:-:S12]  /*26c0*/  UIADD3 UR4, UPT, UPT, UR4, 0x4, URZ ;  /* 0x0000000404047890 */ /* 0x000fd8000fffe0ff */
.L_x_68:
[----:B------:R-:W-:-:S13]  /*26d0*/  ISETP.NE.AND P0, PT, RZ, UR6, PT ;  /* 0x00000006ff007c0c */ /* 0x000fda000bf05270 */
[----:B------:R-:W-:Y:S05]  /*26e0*/  @!P0 EXIT ;  /* 0x000000000000894d */ /* 0x000fea0003800000 */
[----:B012---:R-:W0:Y:S01]  /*26f0*/  LDC.64 R4, c[0x0][0x380] ;  /* 0x0000e000ff047b82 */ /* 0x007e220000000a00 */
[----:B------:R-:W-:Y:S01]  /*2700*/  IADD3 R11, PT, PT, R2, UR4, RZ ;  /* 0x00000004020b7c10 */ /* 0x000fe2000fffe0ff */
[----:B------:R-:W-:-:S12]  /*2710*/  UIADD3 UR5, UPT, UPT, -UR6, URZ, URZ ;  /* 0x000000ff06057290 */ /* 0x000fd8000fffe1ff */
.L_x_79:
[----:B01----:R-:W-:-:S05]  /*2720*/  IMAD.WIDE R6, R11, 0x4, R4 ;  /* 0x000000040b067825 */ /* 0x003fca00078e0204 */
        /* <DEDUP_REMOVED lines=16> */
.L_x_78:
[----:B------:R-:W-:Y:S05]  /*2830*/  BSYNC.RECONVERGENT B2 ;  /* 0x0000000000027941 */ /* 0x000fea0003800200 */
.L_x_77:
[----:B------:R1:W-:Y:S01]  /*2840*/  STG.E desc[UR8][R6.64], R9 ;  /* 0x0000000906007986 */ /* 0x0003e2000c101908 */
[----:B------:R-:W-:Y:S01]  /*2850*/  IADD3 R11, PT, PT, R11, 0x1, RZ ;  /* 0x000000010b0b7810 */ /* 0x000fe20007ffe0ff */
[----:B------:R-:W-:Y:S06]  /*2860*/  BRA.U UP0, `(.L_x_79) ;  /* 0xfffffffd00ac7547 */ /* 0x000fec000b83ffff */
[----:B------:R-:W-:Y:S05]  /*2870*/  EXIT ;  /* 0x000000000000794d */ /* 0x000fea0003800000 */
        .weak           $__internal_0_$__cuda_sm20_sqrt_rn_f32_slowpath
        .type           $__internal_0_$__cuda_sm20_sqrt_rn_f32_slowpath,@function
        .size           $__internal_0_$__cuda_sm20_sqrt_rn_f32_slowpath,($__internal_1_$__cuda_sm3x_div_rn_noftz_f32_slowpath - $__internal_0_$__cuda_sm20_sqrt_rn_f32_slowpath)
$__internal_0_$__cuda_sm20_sqrt_rn_f32_slowpath:
[----:B------:R-:W-:-:S13]  /*2880*/  LOP3.LUT P1, RZ, R0, 0x7fffffff, RZ, 0xc0, !PT ;  /* 0x7fffffff00ff7812 */ /* 0x000fda000782c0ff */
[----:B------:R-:W-:Y:S01]  /*2890*/  @!P1 MOV R2, R0 ;  /* 0x0000000000029202 */ /* 0x000fe20000000f00 */
[----:B------:R-:W-:Y:S06]  /*28a0*/  @!P1 BRA `(.L_x_80) ;  /* 0x0000000000409947 */ /* 0x000fec0003800000 */
[----:B------:R-:W-:-:S13]  /*28b0*/  FSETP.GEU.FTZ.AND P1, PT, R0, RZ, PT ;  /* 0x000000ff0000720b */ /* 0x000fda0003f3e000 */
[----:B------:R-:W-:Y:S01]  /*28c0*/  @!P1 MOV R2, 0x7fffffff ;  /* 0x7fffffff00029802 */ /* 0x000fe20000000f00 */
[----:B------:R-:W-:Y:S06]  /*28d0*/  @!P1 BRA `(.L_x_80) ;  /* 0x0000000000349947 */ /* 0x000fec0003800000 */
[----:B------:R-:W-:-:S13]  /*28e0*/  FSETP.GTU.FTZ.AND P1, PT, |R0|, +INF , PT ;  /* 0x7f8000000000780b */ /* 0x000fda0003f3c200 */
[----:B------:R-:W-:Y:S01]  /*28f0*/  @P1 FADD.FTZ R2, R0, 1 ;  /* 0x3f80000000021421 */ /* 0x000fe20000010000 */
[----:B------:R-:W-:Y:S06]  /*2900*/  @P1 BRA `(.L_x_80) ;  /* 0x0000000000281947 */ /* 0x000fec0003800000 */
[----:B------:R-:W-:-:S13]  /*2910*/  FSETP.NEU.FTZ.AND P1, PT, |R0|, +INF , PT ;  /* 0x7f8000000000780b */ /* 0x000fda0003f3d200 */
[----:B------:R-:W-:-:S04]  /*2920*/  @P1 FFMA R3, R0, 1.84467440737095516160e+19, RZ ;  /* 0x5f80000000031823 */ /* 0x000fc800000000ff */
[----:B------:R-:W0:Y:S02]  /*2930*/  @P1 MUFU.RSQ R2, R3 ;  /* 0x0000000300021308 */ /* 0x000e240000001400 */
[----:B0-----:R-:W-:Y:S01]  /*2940*/  @P1 FMUL.FTZ R6, R3, R2 ;  /* 0x0000000203061220 */ /* 0x001fe20000410000 */
[----:B------:R-:W-:Y:S01]  /*2950*/  @P1 FMUL.FTZ R7, R2, 0.5 ;  /* 0x3f00000002071820 */ /* 0x000fe20000410000 */
[----:B------:R-:W-:Y:S02]  /*2960*/  @!P1 MOV R2, R0 ;  /* 0x0000000000029202 */ /* 0x000fe40000000f00 */
[----:B------:R-:W-:-:S04]  /*2970*/  @P1 FADD.FTZ R5, -R6, -RZ ;  /* 0x800000ff06051221 */ /* 0x000fc80000010100 */
[----:B------:R-:W-:-:S04]  /*2980*/  @P1 FFMA R5, R6, R5, R3 ;  /* 0x0000000506051223 */ /* 0x000fc80000000003 */
[----:B------:R-:W-:-:S04]  /*2990*/  @P1 FFMA R5, R5, R7, R6 ;  /* 0x0000000705051223 */ /* 0x000fc80000000006 */
[----:B------:R-:W-:-:S07]  /*29a0*/  @P1 FMUL.FTZ R2, R5, 2.3283064365386962891e-10 ;  /* 0x2f80000005021820 */ /* 0x000fce0000410000 */
.L_x_80:
[----:B------:R-:W-:Y:S01]  /*29b0*/  HFMA2 R3, -RZ, RZ, 0, 0 ;  /* 0x00000000ff037431 */ /* 0x000fe200000001ff */
[----:B------:R-:W-:Y:S02]  /*29c0*/  MOV R0, R2 ;  /* 0x0000000200007202 */ /* 0x000fe40000000f00 */
[----:B------:R-:W-:-:S04]  /*29d0*/  MOV R2, R8 ;  /* 0x0000000800027202 */ /* 0x000fc80000000f00 */
[----:B------:R-:W-:Y:S05]  /*29e0*/  RET.REL.NODEC R2 `(projective_normalize_kernel) ;  /* 0xffffffd402847950 */ /* 0x000fea0003c3ffff */
        .weak           $__internal_1_$__cuda_sm3x_div_rn_noftz_f32_slowpath
        .type           $__internal_1_$__cuda_sm3x_div_rn_noftz_f32_slowpath,@function
        .size           $__internal_1_$__cuda_sm3x_div_rn_noftz_f32_slowpath,(.L_x_150 - $__internal_1_$__cuda_sm3x_div_rn_noftz_f32_slowpath)
$__internal_1_$__cuda_sm3x_div_rn_noftz_f32_slowpath:
[----:B------:R-:W-:Y:S01]  /*29f0*/  SHF.R.U32.HI R9, RZ, 0x17, R3 ;  /* 0x00000017ff097819 */ /* 0x000fe20000011603 */
[----:B------:R-:W-:Y:S01]  /*2a00*/  BSSY.RECONVERGENT B0, `(.L_x_81) ;  /* 0x0000063000007945 */ /* 0x000fe20003800200 */
[----:B------:R-:W-:Y:S02]  /*2a10*/  SHF.R.U32.HI R10, RZ, 0x17, R0 ;  /* 0x00000017ff0a7819 */ /* 0x000fe40000011600 */
[----:B------:R-:W-:Y:S02]  /*2a20*/  LOP3.LUT R9, R9, 0xff, RZ, 0xc0, !PT ;  /* 0x000000ff09097812 */ /* 0x000fe400078ec0ff */
[----:B------:R-:W-:Y:S02]  /*2a30*/  LOP3.LUT R14, R10, 0xff, RZ, 0xc0, !PT ;  /* 0x000000ff0a0e7812 */ /* 0x000fe400078ec0ff */
[----:B------:R-:W-:Y:S02]  /*2a40*/  IADD3 R15, PT, PT, R9, -0x1, RZ ;  /* 0xffffffff090f7810 */ /* 0x000fe40007ffe0ff */
[----:B------:R-:W-:-:S02]  /*2a50*/  IADD3 R12, PT, PT, R14, -0x1, RZ ;  /* 0xffffffff0e0c7810 */ /* 0x000fc40007ffe0ff */
[----:B------:R-:W-:Y:S02]  /*2a60*/  ISETP.GT.U32.AND P0, PT, R15, 0xfd, PT ;  /* 0x000000fd0f00780c */ /* 0x000fe40003f04070 */
[----:B------:R-:W-:Y:S02]  /*2a70*/  MOV R13, R3 ;  /* 0x00000003000d7202 */ /* 0x000fe40000000f00 */
[----:B------:R-:W-:-:S13]  /*2a80*/  ISETP.GT.U32.OR P0, PT, R12, 0xfd, P0 ;  /* 0x000000fd0c00780c */ /* 0x000fda0000704470 */
[----:B------:R-:W-:Y:S01]  /*2a90*/  @!P0 MOV R10, RZ ;  /* 0x000000ff000a8202 */ /* 0x000fe20000000f00 */
[----:B------:R-:W-:Y:S06]  /*2aa0*/  @!P0 BRA `(.L_x_82) ;  /* 0x00000000005c8947 */ /* 0x000fec0003800000 */
[----:B------:R-:W-:Y:S02]  /*2ab0*/  FSETP.GTU.FTZ.AND P0, PT, |R0|, +INF , PT ;  /* 0x7f8000000000780b */ /* 0x000fe40003f1c200 */
[----:B------:R-:W-:-:S04]  /*2ac0*/  FSETP.GTU.FTZ.AND P1, PT, |R3|, +INF , PT ;  /* 0x7f8000000300780b */ /* 0x000fc80003f3c200 */
[----:B------:R-:W-:-:S13]  /*2ad0*/  PLOP3.LUT P0, PT, P0, P1, PT, 0xf8, 0x8f ;  /* 0x00000000008f781c */ /* 0x000fda0000703f70 */
[----:B------:R-:W-:Y:S05]  /*2ae0*/  @P0 BRA `(.L_x_83) ;  /* 0x00000004004c0947 */ /* 0x000fea0003800000 */
[----:B------:R-:W-:-:S13]  /*2af0*/  LOP3.LUT P0, RZ, R13, 0x7fffffff, R0, 0xc8, !PT ;  /* 0x7fffffff0dff7812 */ /* 0x000fda000780c800 */
[----:B------:R-:W-:Y:S05]  /*2b00*/  @!P0 BRA `(.L_x_84) ;  /* 0x00000004003c8947 */ /* 0x000fea0003800000 */
[C---:B------:R-:W-:Y:S02]  /*2b10*/  FSETP.NEU.FTZ.AND P2, PT, |R0|.reuse, +INF , PT ;  /* 0x7f8000000000780b */ /* 0x040fe40003f5d200 */
[----:B------:R-:W-:Y:S02]  /*2b20*/  FSETP.NEU.FTZ.AND P1, PT, |R3|, +INF , PT ;  /* 0x7f8000000300780b */ /* 0x000fe40003f3d200 */
[----:B------:R-:W-:-:S11]  /*2b30*/  FSETP.NEU.FTZ.AND P0, PT, |R0|, +INF , PT ;  /* 0x7f8000000000780b */ /* 0x000fd60003f1d200 */
[----:B------:R-:W-:Y:S05]  /*2b40*/  @!P1 BRA !P2, `(.L_x_84) ;  /* 0x00000004002c9947 */ /* 0x000fea0005000000 */
[----:B------:R-:W-:-:S04]  /*2b50*/  LOP3.LUT P2, RZ, R0, 0x7fffffff, RZ, 0xc0, !PT ;  /* 0x7fffffff00ff7812 */ /* 0x000fc8000784c0ff */
[----:B------:R-:W-:-:S13]  /*2b60*/  PLOP3.LUT P1, PT, P1, P2, PT, 0x2f, 0xf2 ;  /* 0x0000000000f2781c */ /* 0x000fda0000f24577 */
[----:B------:R-:W-:Y:S05]  /*2b70*/  @P1 BRA `(.L_x_85) ;  /* 0x0000000400181947 */ /* 0x000fea0003800000 */
[----:B------:R-:W-:-:S04]  /*2b80*/  LOP3.LUT P1, RZ, R13, 0x7fffffff, RZ, 0xc0, !PT ;  /* 0x7fffffff0dff7812 */ /* 0x000fc8000782c0ff */
[----:B------:R-:W-:-:S13]  /*2b90*/  PLOP3.LUT P0, PT, P0, P1, PT, 0x2f, 0xf2 ;  /* 0x0000000000f2781c */ /* 0x000fda0000702577 */
[----:B------:R-:W-:Y:S05]  /*2ba0*/  @P0 BRA `(.L_x_86) ;  /* 0x0000000400000947 */ /* 0x000fea0003800000 */
[----:B------:R-:W-:Y:S02]  /*2bb0*/  ISETP.GE.AND P0, PT, R12, RZ, PT ;  /* 0x000000ff0c00720c */ /* 0x000fe40003f06270 */
[----:B------:R-:W-:-:S11]  /*2bc0*/  ISETP.GE.AND P1, PT, R15, RZ, PT ;  /* 0x000000ff0f00720c */ /* 0x000fd60003f26270 */
[----:B------:R-:W-:Y:S01]  /*2bd0*/  @P0 MOV R10, RZ ;  /* 0x000000ff000a0202 */ /* 0x000fe20000000f00 */
[----:B------:R-:W-:Y:S01]  /*2be0*/  @!P0 FFMA R0, R0, 1.84467440737095516160e+19, RZ ;  /* 0x5f80000000008823 */ /* 0x000fe200000000ff */
[----:B------:R-:W-:Y:S01]  /*2bf0*/  @!P0 MOV R10, 0xffffffc0 ;  /* 0xffffffc0000a8802 */ /* 0x000fe20000000f00 */
[----:B------:R-:W-:-:S03]  /*2c00*/  @!P1 FFMA R13, R3, 1.84467440737095516160e+19, RZ ;  /* 0x5f800000030d9823 */ /* 0x000fc600000000ff */
[----:B------:R-:W-:-:S07]  /*2c10*/  @!P1 IADD3 R10, PT, PT, R10, 0x40, RZ ;  /* 0x000000400a0a9810 */ /* 0x000fce0007ffe0ff */
.L_x_82:
[----:B------:R-:W-:Y:S01]  /*2c20*/  LEA R12, R9, 0xc0800000, 0x17 ;  /* 0xc0800000090c7811 */ /* 0x000fe200078eb8ff */
[----:B------:R-:W-:Y:S01]  /*2c30*/  BSSY.RECONVERGENT B1, `(.L_x_87) ;  /* 0x0000036000017945 */ /* 0x000fe20003800200 */
[----:B------:R-:W-:Y:S02]  /*2c40*/  IADD3 R14, PT, PT, R14, -0x7f, RZ ;  /* 0xffffff810e0e7810 */ /* 0x000fe40007ffe0ff */
[----:B------:R-:W-:-:S03]  /*2c50*/  IADD3 R16, PT, PT, -R12, R13, RZ ;  /* 0x0000000d0c107210 */ /* 0x000fc60007ffe1ff */
[----:B------:R-:W-:Y:S01]  /*2c60*/  IMAD R0, R14, -0x800000, R0 ;  /* 0xff8000000e007824 */ /* 0x000fe200078e0200 */
[----:B------:R-:W0:Y:S01]  /*2c70*/  MUFU.RCP R13, R16 ;  /* 0x00000010000d7308 */ /* 0x000e220000001000 */
[----:B------:R-:W-:-:S04]  /*2c80*/  FADD.FTZ R15, -R16, -RZ ;  /* 0x800000ff100f7221 */ /* 0x000fc80000010100 */
[----:B0-----:R-:W-:-:S04]  /*2c90*/  FFMA R12, R13, R15, 1 ;  /* 0x3f8000000d0c7423 */ /* 0x001fc8000000000f */
[----:B------:R-:W-:-:S04]  /*2ca0*/  FFMA R13, R13, R12, R13 ;  /* 0x0000000c0d0d7223 */ /* 0x000fc8000000000d */
[----:B------:R-:W-:-:S04]  /*2cb0*/  FFMA R12, R0, R13, RZ ;  /* 0x0000000d000c7223 */ /* 0x000fc800000000ff */
[----:B------:R-:W-:-:S04]  /*2cc0*/  FFMA R17, R15, R12, R0 ;  /* 0x0000000c0f117223 */ /* 0x000fc80000000000 */
[----:B------:R-:W-:Y:S01]  /*2cd0*/  FFMA R12, R13, R17, R12 ;  /* 0x000000110d0c7223 */ /* 0x000fe2000000000c */
[----:B------:R-:W-:-:S03]  /*2ce0*/  IADD3 R17, PT, PT, R14, 0x7f, -R9 ;  /* 0x0000007f0e117810 */ /* 0x000fc60007ffe809 */
[----:B------:R-:W-:Y:S01]  /*2cf0*/  FFMA R15, R15, R12, R0 ;  /* 0x0000000c0f0f7223 */ /* 0x000fe20000000000 */
[----:B------:R-:W-:-:S03]  /*2d00*/  IADD3 R17, PT, PT, R17, R10, RZ ;  /* 0x0000000a11117210 */ /* 0x000fc60007ffe0ff */
[----:B------:R-:W-:-:S05]  /*2d10*/  FFMA R0, R13, R15, R12 ;  /* 0x0000000f0d007223 */ /* 0x000fca000000000c */
[----:B------:R-:W-:-:S04]  /*2d20*/  SHF.R.U32.HI R9, RZ, 0x17, R0 ;  /* 0x00000017ff097819 */ /* 0x000fc80000011600 */
[----:B------:R-:W-:-:S04]  /*2d30*/  LOP3.LUT R9, R9, 0xff, RZ, 0xc0, !PT ;  /* 0x000000ff09097812 */ /* 0x000fc800078ec0ff */
[----:B------:R-:W-:-:S04]  /*2d40*/  IADD3 R14, PT, PT, R9, R17, RZ ;  /* 0x00000011090e7210 */ /* 0x000fc80007ffe0ff */
[----:B------:R-:W-:-:S04]  /*2d50*/  IADD3 R9, PT, PT, R14, -0x1, RZ ;  /* 0xffffffff0e097810 */ /* 0x000fc80007ffe0ff */
[----:B------:R-:W-:-:S13]  /*2d60*/  ISETP.GE.U32.AND P0, PT, R9, 0xfe, PT ;  /* 0x000000fe0900780c */ /* 0x000fda0003f06070 */
[----:B------:R-:W-:Y:S05]  /*2d70*/  @!P0 BRA `(.L_x_88) ;  /* 0x0000000000808947 */ /* 0x000fea0003800000 */
[----:B------:R-:W-:-:S13]  /*2d80*/  ISETP.GT.AND P0, PT, R14, 0xfe, PT ;  /* 0x000000fe0e00780c */ /* 0x000fda0003f04270 */
[----:B------:R-:W-:Y:S05]  /*2d90*/  @P0 BRA `(.L_x_89) ;  /* 0x00000000006c0947 */ /* 0x000fea0003800000 */
[----:B------:R-:W-:-:S13]  /*2da0*/  ISETP.GE.AND P0, PT, R14, 0x1, PT ;  /* 0x000000010e00780c */ /* 0x000fda0003f06270 */
[----:B------:R-:W-:Y:S05]  /*2db0*/  @P0 BRA `(.L_x_90) ;  /* 0x0000000000740947 */ /* 0x000fea0003800000 */
[----:B------:R-:W-:Y:S02]  /*2dc0*/  ISETP.GE.AND P0, PT, R14, -0x18, PT ;  /* 0xffffffe80e00780c */ /* 0x000fe40003f06270 */
[----:B------:R-:W-:-:S11]  /*2dd0*/  LOP3.LUT R0, R0, 0x80000000, RZ, 0xc0, !PT ;  /* 0x8000000000007812 */ /* 0x000fd600078ec0ff */
[----:B------:R-:W-:Y:S05]  /*2de0*/  @!P0 BRA `(.L_x_90) ;  /* 0x0000000000688947 */ /* 0x000fea0003800000 */
[-CC-:B------:R-:W-:Y:S01]  /*2df0*/  FFMA.RZ R9, R13, R15.reuse, R12.reuse ;  /* 0x0000000f0d097223 */ /* 0x180fe2000000c00c */
[C---:B------:R-:W-:Y:S02]  /*2e00*/  ISETP.NE.AND P2, PT, R14.reuse, RZ, PT ;  /* 0x000000ff0e00720c */ /* 0x040fe40003f45270 */
[C---:B------:R-:W-:Y:S02]  /*2e10*/  ISETP.NE.AND P1, PT, R14.reuse, RZ, PT ;  /* 0x000000ff0e00720c */ /* 0x040fe40003f25270 */
[----:B------:R-:W-:Y:S01]  /*2e20*/  LOP3.LUT R10, R9, 0x7fffff, RZ, 0xc0, !PT ;  /* 0x007fffff090a7812 */ /* 0x000fe200078ec0ff */
[CCC-:B------:R-:W-:Y:S01]  /*2e30*/  FFMA.RP R9, R13.reuse, R15.reuse, R12.reuse ;  /* 0x0000000f0d097223 */ /* 0x1c0fe2000000800c */
[----:B------:R-:W-:Y:S01]  /*2e40*/  FFMA.RM R12, R13, R15, R12 ;  /* 0x0000000f0d0c7223 */ /* 0x000fe2000000400c */
[----:B------:R-:W-:Y:S02]  /*2e50*/  IADD3 R13, PT, PT, R14, 0x20, RZ ;  /* 0x000000200e0d7810 */ /* 0x000fe40007ffe0ff */
[----:B------:R-:W-:-:S02]  /*2e60*/  LOP3.LUT R10, R10, 0x800000, RZ, 0xfc, !PT ;  /* 0x008000000a0a7812 */ /* 0x000fc400078efcff */
[----:B------:R-:W-:Y:S02]  /*2e70*/  IADD3 R14, PT, PT, -R14, RZ, RZ ;  /* 0x000000ff0e0e7210 */ /* 0x000fe40007ffe1ff */
[----:B------:R-:W-:Y:S02]  /*2e80*/  SHF.L.U32 R13, R10, R13, RZ ;  /* 0x0000000d0a0d7219 */ /* 0x000fe400000006ff */
[----:B------:R-:W-:Y:S02]  /*2e90*/  FSETP.NEU.FTZ.AND P0, PT, R9, R12, PT ;  /* 0x0000000c0900720b */ /* 0x000fe40003f1d000 */
[----:B------:R-:W-:Y:S02]  /*2ea0*/  SEL R9, R14, RZ, P2 ;  /* 0x000000ff0e097207 */ /* 0x000fe40001000000 */
[----:B------:R-:W-:Y:S02]  /*2eb0*/  ISETP.NE.AND P1, PT, R13, RZ, P1 ;  /* 0x000000ff0d00720c */ /* 0x000fe40000f25270 */
[----:B------:R-:W-:-:S02]  /*2ec0*/  SHF.R.U32.HI R9, RZ, R9, R10 ;  /* 0x00000009ff097219 */ /* 0x000fc4000001160a */
[----:B------:R-:W-:Y:S02]  /*2ed0*/  PLOP3.LUT P0, PT, P0, P1, PT, 0xf8, 0x8f ;  /* 0x00000000008f781c */ /* 0x000fe40000703f70 */
[----:B------:R-:W-:Y:S02]  /*2ee0*/  SHF.R.U32.HI R13, RZ, 0x1, R9 ;  /* 0x00000001ff0d7819 */ /* 0x000fe40000011609 */
[----:B------:R-:W-:-:S04]  /*2ef0*/  SEL R10, RZ, 0x1, !P0 ;  /* 0x00000001ff0a7807 */ /* 0x000fc80004000000 */
[----:B------:R-:W-:-:S04]  /*2f00*/  LOP3.LUT R10, R10, 0x1, R13, 0xf8, !PT ;  /* 0x000000010a0a7812 */ /* 0x000fc800078ef80d */
[----:B------:R-:W-:-:S04]  /*2f10*/  LOP3.LUT R10, R10, R9, RZ, 0xc0, !PT ;  /* 0x000000090a0a7212 */ /* 0x000fc800078ec0ff */
[----:B------:R-:W-:-:S04]  /*2f20*/  IADD3 R13, PT, PT, R13, R10, RZ ;  /* 0x0000000a0d0d7210 */ /* 0x000fc80007ffe0ff */
[----:B------:R-:W-:Y:S01]  /*2f30*/  LOP3.LUT R0, R13, R0, RZ, 0xfc, !PT ;  /* 0x000000000d007212 */ /* 0x000fe200078efcff */
[----:B------:R-:W-:Y:S06]  /*2f40*/  BRA `(.L_x_90) ;  /* 0x0000000000107947 */ /* 0x000fec0003800000 */
.L_x_89:
[----:B------:R-:W-:-:S04]  /*2f50*/  LOP3.LUT R0, R0, 0x80000000, RZ, 0xc0, !PT ;  /* 0x8000000000007812 */ /* 0x000fc800078ec0ff */
[----:B------:R-:W-:Y:S01]  /*2f60*/  LOP3.LUT R0, R0, 0x7f800000, RZ, 0xfc, !PT ;  /* 0x7f80000000007812 */ /* 0x000fe200078efcff */
[----:B------:R-:W-:Y:S06]  /*2f70*/  BRA `(.L_x_90) ;  /* 0x0000000000047947 */ /* 0x000fec0003800000 */
.L_x_88:
[----:B------:R-:W-:-:S07]  /*2f80*/  LEA R0, R17, R0, 0x17 ;  /* 0x0000000011007211 */ /* 0x000fce00078eb8ff */
.L_x_90:
[----:B------:R-:W-:Y:S05]  /*2f90*/  BSYNC.RECONVERGENT B1 ;  /* 0x0000000000017941 */ /* 0x000fea0003800200 */
.L_x_87:
[----:B------:R-:W-:Y:S05]  /*2fa0*/  BRA `(.L_x_91) ;  /* 0x0000000000207947 */ /* 0x000fea0003800000 */
.L_x_86:
[----:B------:R-:W-:-:S04]  /*2fb0*/  LOP3.LUT R0, R13, 0x80000000, R0, 0x48, !PT ;  /* 0x800000000d007812 */ /* 0x000fc800078e4800 */
[----:B------:R-:W-:Y:S01]  /*2fc0*/  LOP3.LUT R0, R0, 0x7f800000, RZ, 0xfc, !PT ;  /* 0x7f80000000007812 */ /* 0x000fe200078efcff */
[----:B------:R-:W-:Y:S06]  /*2fd0*/  BRA `(.L_x_91) ;  /* 0x0000000000147947 */ /* 0x000fec0003800000 */
.L_x_85:
[----:B------:R-:W-:Y:S01]  /*2fe0*/  LOP3.LUT R0, R13, 0x80000000, R0, 0x48, !PT ;  /* 0x800000000d007812 */ /* 0x000fe200078e4800 */
[----:B------:R-:W-:Y:S06]  /*2ff0*/  BRA `(.L_x_91) ;  /* 0x00000000000c7947 */ /* 0x000fec0003800000 */
.L_x_84:
[----:B------:R-:W0:Y:S01]  /*3000*/  MUFU.RSQ R0, -QNAN ;  /* 0xffc0000000007908 */ /* 0x000e220000001400 */
[----:B------:R-:W-:Y:S05]  /*3010*/  BRA `(.L_x_91) ;  /* 0x0000000000047947 */ /* 0x000fea0003800000 */
.L_x_83:
[----:B------:R-:W-:-:S07]  /*3020*/  FADD.FTZ R0, R0, R3 ;  /* 0x0000000300007221 */ /* 0x000fce0000010000 */
.L_x_91:
[----:B------:R-:W-:Y:S05]  /*3030*/  BSYNC.RECONVERGENT B0 ;  /* 0x0000000000007941 */ /* 0x000fea0003800200 */
.L_x_81:
[----:B------:R-:W-:-:S04]  /*3040*/  HFMA2 R9, -RZ, RZ, 0, 0 ;  /* 0x00000000ff097431 */ /* 0x000fc800000001ff */
[----:B0-----:R-:W-:Y:S05]  /*3050*/  RET.REL.NODEC R8 `(projective_normalize_kernel) ;  /* 0xffffffcc08e87950 */ /* 0x001fea0003c3ffff */
.L_x_92:
        /* <DEDUP_REMOVED lines=10> */
.L_x_150:


//--------------------- .text.dual_quaternion_multiply_kernel --------------------------
	.section	.text.dual_quaternion_multiply_kernel,"ax",@progbits
	.align	128
        .global         dual_quaternion_multiply_kernel
        .type           dual_quaternion_multiply_kernel,@function
        .size           dual_quaternion_multiply_kernel,(.L_x_157 - dual_quaternion_multiply_kernel)
        .other          dual_quaternion_multiply_kernel,@"STO_CUDA_ENTRY STV_DEFAULT"
dual_quaternion_multiply_kernel:
.text.dual_quaternion_multiply_kernel:
        /* <DEDUP_REMOVED lines=8> */
[----:B------:R-:W0:Y:S01]  /*0080*/  LDC.64 R14, c[0x0][0x380] ;  /* 0x0000e000ff0e7b82 */ /* 0x000e220000000a00 */
[----:B------:R-:W1:Y:S01]  /*0090*/  LDCU.64 UR4, c[0x0][0x358] ;  /* 0x00006b00ff0477ac */ /* 0x000e620008000a00 */
[----:B------:R-:W-:-:S06]  /*00a0*/  SHF.L.U32 R0, R0, 0x2, RZ ;  /* 0x0000000200007819 */ /* 0x000fcc00000006ff */
[----:B------:R-:W2:Y:S08]  /*00b0*/  LDC.64 R16, c[0x0][0x390] ;  /* 0x0000e400ff107b82 */ /* 0x000eb00000000a00 */
[----:B------:R-:W3:Y:S01]  /*00c0*/  LDC.64 R6, c[0x0][0x3a0] ;  /* 0x0000e800ff067b82 */ /* 0x000ee20000000a00 */
[----:B0-----:R-:W-:-:S07]  /*00d0*/  IMAD.WIDE R14, R0, 0x4, R14 ;  /* 0x00000004000e7825 */ /* 0x001fce00078e020e */
[----:B------:R-:W0:Y:S01]  /*00e0*/  LDC.64 R4, c[0x0][0x388] ;  /* 0x0000e200ff047b82 */ /* 0x000e220000000a00 */
[----:B-1----:R-:W4:Y:S01]  /*00f0*/  LDG.E R18, desc[UR4][R14.64+0x4] ;  /* 0x000004040e127981 */ /* 0x002f22000c1e1900 */
[----:B--2---:R-:W-:-:S03]  /*0100*/  IMAD.WIDE R16, R0, 0x4, R16 ;  /* 0x0000000400107825 */ /* 0x004fc600078e0210 */
[----:B------:R-:W2:Y:S03]  /*0110*/  LDG.E R12, desc[UR4][R14.64] ;  /* 0x000000040e0c7981 */ /* 0x000ea6000c1e1900 */
[----:B------:R-:W1:Y:S01]  /*0120*/  LDC.64 R2, c[0x0][0x398] ;  /* 0x0000e600ff027b82 */ /* 0x000e620000000a00 */
[----:B------:R-:W4:Y:S04]  /*0130*/  LDG.E R9, desc[UR4][R16.64+0x4] ;  /* 0x0000040410097981 */ /* 0x000f28000c1e1900 */
[----:B------:R-:W5:Y:S04]  /*0140*/  LDG.E R13, desc[UR4][R16.64+0xc] ;  /* 0x00000c04100d7981 */ /* 0x000f68000c1e1900 */
[----:B------:R-:W5:Y:S04]  /*0150*/  LDG.E R8, desc[UR4][R16.64] ;  /* 0x0000000410087981 */ /* 0x000f68000c1e1900 */
[----:B------:R5:W5:Y:S04]  /*0160*/  LDG.E R11, desc[UR4][R16.64+0x8] ;  /* 0x00000804100b7981 */ /* 0x000b68000c1e1900 */
[----:B------:R-:W5:Y:S04]  /*0170*/  LDG.E R20, desc[UR4][R14.64+0x8] ;  /* 0x000008040e147981 */ /* 0x000f68000c1e1900 */
[----:B------:R5:W5:Y:S01]  /*0180*/  LDG.E R10, desc[UR4][R14.64+0xc] ;  /* 0x00000c040e0a7981 */ /* 0x000b62000c1e1900 */
[----:B---3--:R-:W-:-:S04]  /*0190*/  IMAD.WIDE R6, R0, 0x4, R6 ;  /* 0x0000000400067825 */ /* 0x008fc800078e0206 */
[----:B0-----:R-:W-:-:S04]  /*01a0*/  IMAD.WIDE R4, R0, 0x4, R4 ;  /* 0x0000000400047825 */ /* 0x001fc800078e0204 */
[----:B-1----:R-:W-:-:S04]  /*01b0*/  IMAD.WIDE R2, R0, 0x4, R2 ;  /* 0x0000000400027825 */ /* 0x002fc800078e0202 */
[-C--:B----4-:R-:W-:Y:S01]  /*01c0*/  FMUL R19, R18, R9.reuse ;  /* 0x0000000912137220 */ /* 0x090fe20000400000 */
[----:B--2---:R-:W-:Y:S01]  /*01d0*/  FMUL R21, R12, R9 ;  /* 0x000000090c157220 */ /* 0x004fe20000400000 */
[-C--:B-----5:R-:W-:Y:S01]  /*01e0*/  FMUL R22, R18, R13.reuse ;  /* 0x0000000d12167220 */ /* 0x0a0fe20000400000 */
[C---:B------:R-:W-:Y:S01]  /*01f0*/  FMUL R23, R12.reuse, R13 ;  /* 0x0000000d0c177220 */ /* 0x040fe20000400000 */
[-C--:B------:R-:W-:Y:S01]  /*0200*/  FFMA R19, R12, R8.reuse, -R19 ;  /* 0x000000080c137223 */ /* 0x080fe20000000813 */
[-C--:B------:R-:W-:Y:S01]  /*0210*/  FFMA R16, R18, R8.reuse, R21 ;  /* 0x0000000812107223 */ /* 0x080fe20000000015 */
[-C--:B------:R-:W-:Y:S01]  /*0220*/  FFMA R17, R12, R11.reuse, -R22 ;  /* 0x0000000b0c117223 */ /* 0x080fe20000000816 */
[-C--:B------:R-:W-:Y:S01]  /*0230*/  FFMA R18, R18, R11.reuse, R23 ;  /* 0x0000000b12127223 */ /* 0x080fe20000000017 */
[C---:B------:R-:W-:Y:S01]  /*0240*/  FFMA R19, -R20.reuse, R11, R19 ;  /* 0x0000000b14137223 */ /* 0x040fe20000000113 */
[C---:B------:R-:W-:Y:S01]  /*0250*/  FFMA R16, R20.reuse, R13, R16 ;  /* 0x0000000d14107223 */ /* 0x040fe20000000010 */
[CC--:B------:R-:W-:Y:S01]  /*0260*/  FFMA R12, R20.reuse, R8.reuse, R17 ;  /* 0x00000008140c7223 */ /* 0x0c0fe20000000011 */
[----:B------:R-:W-:Y:S01]  /*0270*/  FFMA R15, -R20, R9, R18 ;  /* 0x00000009140f7223 */ /* 0x000fe20000000112 */
[C---:B------:R-:W-:Y:S01]  /*0280*/  FFMA R19, -R10.reuse, R13, R19 ;  /* 0x0000000d0a137223 */ /* 0x040fe20000000113 */
[C---:B------:R-:W-:Y:S01]  /*0290*/  FFMA R11, -R10.reuse, R11, R16 ;  /* 0x0000000b0a0b7223 */ /* 0x040fe20000000110 */
[C---:B------:R-:W-:Y:S01]  /*02a0*/  FFMA R13, R10.reuse, R9, R12 ;  /* 0x000000090a0d7223 */ /* 0x040fe2000000000c */
[----:B------:R-:W-:-:S02]  /*02b0*/  FFMA R15, R10, R8, R15 ;  /* 0x000000080a0f7223 */ /* 0x000fc4000000000f */
[----:B------:R0:W-:Y:S01]  /*02c0*/  STG.E desc[UR4][R6.64], R19 ;  /* 0x0000001306007986 */ /* 0x0001e2000c101904 */
[----:B------:R-:W1:Y:S03]  /*02d0*/  LDC.64 R8, c[0x0][0x3a8] ;  /* 0x0000ea00ff087b82 */ /* 0x000e660000000a00 */
[----:B------:R-:W-:Y:S04]  /*02e0*/  STG.E desc[UR4][R6.64+0x4], R11 ;  /* 0x0000040b06007986 */ /* 0x000fe8000c101904 */
[----:B------:R-:W-:Y:S04]  /*02f0*/  STG.E desc[UR4][R6.64+0x8], R13 ;  /* 0x0000080d06007986 */ /* 0x000fe8000c101904 */
[----:B------:R2:W-:Y:S04]  /*0300*/  STG.E desc[UR4][R6.64+0xc], R15 ;  /* 0x00000c0f06007986 */ /* 0x0005e8000c101904 */
[----:B------:R-:W3:Y:S04]  /*0310*/  LDG.E R10, desc[UR4][R4.64] ;  /* 0x00000004040a7981 */ /* 0x000ee8000c1e1900 */
[----:B------:R-:W3:Y:S01]  /*0320*/  LDG.E R17, desc[UR4][R2.64] ;  /* 0x0000000402117981 */ /* 0x000ee2000c1e1900 */
[----:B-1----:R-:W-:-:S04]  /*0330*/  IMAD.WIDE R8, R0, 0x4, R8 ;  /* 0x0000000400087825 */ /* 0x002fc800078e0208 */
[----:B---3--:R-:W-:-:S05]  /*0340*/  FADD R17, R10, R17 ;  /* 0x000000110a117221 */ /* 0x008fca0000000000 */
[----:B------:R-:W-:Y:S04]  /*0350*/  STG.E desc[UR4][R8.64], R17 ;  /* 0x0000001108007986 */ /* 0x000fe8000c101904 */
[----:B------:R-:W3:Y:S04]  /*0360*/  LDG.E R0, desc[UR4][R4.64+0x4] ;  /* 0x0000040404007981 */ /* 0x000ee8000c1e1900 */
[----:B0-----:R-:W3:Y:S02]  /*0370*/  LDG.E R19, desc[UR4][R2.64+0x4] ;  /* 0x0000040402137981 */ /* 0x001ee4000c1e1900 */
[----:B---3--:R-:W-:-:S05]  /*0380*/  FADD R19, R0, R19 ;  /* 0x0000001300137221 */ /* 0x008fca0000000000 */
[----:B------:R-:W-:Y:S04]  /*0390*/  STG.E desc[UR4][R8.64+0x4], R19 ;  /* 0x0000041308007986 */ /* 0x000fe8000c101904 */
[----:B------:R-:W3:Y:S04]  /*03a0*/  LDG.E R0, desc[UR4][R4.64+0x8] ;  /* 0x0000080404007981 */ /* 0x000ee8000c1e1900 */
[----:B--2---:R-:W3:Y:S02]  /*03b0*/  LDG.E R7, desc[UR4][R2.64+0x8] ;  /* 0x0000080402077981 */ /* 0x004ee4000c1e1900 */
[----:B---3--:R-:W-:-:S05]  /*03c0*/  FADD R7, R0, R7 ;  /* 0x0000000700077221 */ /* 0x008fca0000000000 */
[----:B------:R-:W-:Y:S04]  /*03d0*/  STG.E desc[UR4][R8.64+0x8], R7 ;  /* 0x0000080708007986 */ /* 0x000fe8000c101904 */
[----:B------:R-:W2:Y:S04]  /*03e0*/  LDG.E R0, desc[UR4][R4.64+0xc] ;  /* 0x00000c0404007981 */ /* 0x000ea8000c1e1900 */
[----:B------:R-:W2:Y:S02]  /*03f0*/  LDG.E R11, desc[UR4][R2.64+0xc] ;  /* 0x00000c04020b7981 */ /* 0x000ea4000c1e1900 */
[----:B--2---:R-:W-:-:S05]  /*0400*/  FADD R11, R0, R11 ;  /* 0x0000000b000b7221 */ /* 0x004fca0000000000 */
[----:B------:R-:W-:Y:S01]  /*0410*/  STG.E desc[UR4][R8.64+0xc], R11 ;  /* 0x00000c0b08007986 */ /* 0x000fe2000c101904 */
[----:B------:R-:W-:Y:S05]  /*0420*/  EXIT ;  /* 0x000000000000794d */ /* 0x000fea0003800000 */
.L_x_93:
        /* <DEDUP_REMOVED lines=13> */
.L_x_157:


//--------------------- .text.dual_quaternion_norm_kernel --------------------------
	.section	.text.dual_quaternion_norm_kernel,"ax",@progbits
	.align	128
        .global         dual_quaternion_norm_kernel
        .type           dual_quaternion_norm_kernel,@function
        .size           dual_quaternion_norm_kernel,(.L_x_151 - dual_quaternion_norm_kernel)
        .other          dual_quaternion_norm_kernel,@"STO_CUDA_ENTRY STV_DEFAULT"
dual_quaternion_norm_kernel:
.text.dual_quaternion_norm_kernel:
        /* <DEDUP_REMOVED lines=17> */
[----:B------:R-:W-:Y:S01]  /*0110*/  UMOV UR4, URZ ;  /* 0x000000ff00047c82 */ /* 0x000fe20008000000 */
[----:B------:R-:W-:Y:S01]  /*0120*/  MOV R26, RZ ;  /* 0x000000ff001a7202 */ /* 0x000fe20000000f00 */
        /* <DEDUP_REMOVED lines=11> */
.L_x_96:
[----:B------:R-:W-:Y:S02]  /*01e0*/  MOV R4, UR7 ;  /* 0x0000000700047c02 */ /* 0x000fe40008000f00 */
[----:B------:R-:W-:-:S03]  /*01f0*/  MOV R5, UR8 ;  /* 0x0000000800057c02 */ /* 0x000fc60008000f00 */
[----:B------:R-:W-:-:S05]  /*0200*/  IMAD.WIDE R4, R8, 0x4, R4 ;  /* 0x0000000408047825 */ /* 0x000fca00078e0204 */
[----:B------:R-:W2:Y:S04]  /*0210*/  LDG.E R15, desc[UR16][R4.64+-0x20] ;  /* 0xffffe010040f7981 */ /* 0x000ea8000c1e1900 */
[----:B------:R-:W3:Y:S04]  /*0220*/  LDG.E R14, desc[UR16][R4.64+-0x1c] ;  /* 0xffffe410040e7981 */ /* 0x000ee8000c1e1900 */
[----:B------:R-:W4:Y:S04]  /*0230*/  LDG.E R16, desc[UR16][R4.64+-0x18] ;  /* 0xffffe81004107981 */ /* 0x000f28000c1e1900 */
[----:B------:R-:W5:Y:S01]  /*0240*/  LDG.E R18, desc[UR16][R4.64+-0x14] ;  /* 0xffffec1004127981 */ /* 0x000f62000c1e1900 */
[----:B------:R-:W-:-:S03]  /*0250*/  MOV R2, UR5 ;  /* 0x0000000500027c02 */ /* 0x000fc60008000f00 */
[----:B------:R-:W5:Y:S01]  /*0260*/  LDG.E R20, desc[UR16][R4.64+-0x10] ;  /* 0xfffff01004147981 */ /* 0x000f62000c1e1900 */
[----:B------:R-:W-:-:S03]  /*0270*/  MOV R3, UR6 ;  /* 0x0000000600037c02 */ /* 0x000fc60008000f00 */
[----:B------:R-:W5:Y:S01]  /*0280*/  LDG.E R17, desc[UR16][R4.64+-0xc] ;  /* 0xfffff41004117981 */ /* 0x000f62000c1e1900 */
[----:B------:R-:W-:-:S03]  /*0290*/  IMAD.WIDE R2, R8, 0x4, R2 ;  /* 0x0000000408027825 */ /* 0x000fc600078e0202 */
        /* <DEDUP_REMOVED lines=14> */
[----:B------:R0:W2:Y:S01]  /*0380*/  LDG.E R26, desc[UR16][R4.64+0x1c] ;  /* 0x00001c10041a7981 */ /* 0x0000a2000c1e1900 */
[----:B---3--:R-:W-:-:S04]  /*0390*/  FFMA R15, R14, R14, R15 ;  /* 0x0000000e0e0f7223 */ /* 0x008fc8000000000f */
[----:B----4-:R-:W-:Y:S02]  /*03a0*/  FFMA R15, R16, R16, R15 ;  /* 0x00000010100f7223 */ /* 0x010fe4000000000f */
[----:B------:R-:W3:Y:S02]  /*03b0*/  LDG.E R16, desc[UR16][R4.64+-0x4] ;  /* 0xfffffc1004107981 */ /* 0x000ee4000c1e1900 */
[----:B-----5:R-:W-:Y:S02]  /*03c0*/  FFMA R15, R18, R18, R15 ;  /* 0x00000012120f7223 */ /* 0x020fe4000000000f */
[----:B------:R-:W4:Y:S02]  /*03d0*/  LDG.E R18, desc[UR16][R4.64+0x4] ;  /* 0x0000041004127981 */ /* 0x000f24000c1e1900 */
[----:B------:R-:W-:Y:S02]  /*03e0*/  FFMA R14, R20, R20, R15 ;  /* 0x00000014140e7223 */ /* 0x000fe4000000000f */
[----:B------:R-:W5:Y:S02]  /*03f0*/  LDG.E R15, desc[UR16][R4.64+-0x8] ;  /* 0xfffff810040f7981 */ /* 0x000f64000c1e1900 */
[----:B------:R-:W-:-:S02]  /*0400*/  FFMA R14, R17, R17, R14 ;  /* 0x00000011110e7223 */ /* 0x000fc4000000000e */
[----:B------:R-:W2:Y:S04]  /*0410*/  LDG.E R17, desc[UR16][R4.64] ;  /* 0x0000001004117981 */ /* 0x000ea8000c1e1900 */
[----:B------:R-:W4:Y:S01]  /*0420*/  LDG.E R20, desc[UR16][R4.64+0x8] ;  /* 0x0000081004147981 */ /* 0x000f22000c1e1900 */
[----:B------:R-:W-:-:S03]  /*0430*/  FFMA R28, R28, R28, R7 ;  /* 0x0000001c1c1c7223 */ /* 0x000fc60000000007 */
        /* <DEDUP_REMOVED lines=8> */
[----:B------:R-:W0:Y:S04]  /*04c0*/  LDG.E R4, desc[UR16][R2.64+0x14] ;  /* 0x0000141002047981 */ /* 0x000e28000c1e1900 */
[----:B------:R-:W4:Y:S01]  /*04d0*/  LDG.E R5, desc[UR16][R2.64+0x18] ;  /* 0x0000181002057981 */ /* 0x000f22000c1e1900 */
[----:B------:R-:W-:-:S03]  /*04e0*/  FFMA R12, R12, R12, R11 ;  /* 0x0000000c0c0c7223 */ /* 0x000fc6000000000b */
[----:B------:R-:W4:Y:S01]  /*04f0*/  LDG.E R11, desc[UR16][R2.64+0x1c] ;  /* 0x00001c10020b7981 */ /* 0x000f22000c1e1900 */
[----:B------:R-:W-:-:S04]  /*0500*/  FFMA R12, R19, R19, R12 ;  /* 0x00000013130c7223 */ /* 0x000fc8000000000c */
[----:B------:R-:W-:-:S04]  /*0510*/  FFMA R12, R23, R23, R12 ;  /* 0x00000017170c7223 */ /* 0x000fc8000000000c */
[----:B------:R-:W-:Y:S01]  /*0520*/  FFMA R12, R27, R27, R12 ;  /* 0x0000001b1b0c7223 */ /* 0x000fe2000000000c */
[----:B------:R-:W-:-:S04]  /*0530*/  UIADD3 UR11, UPT, UPT, UR11, 0x10, URZ ;  /* 0x000000100b0b7890 */ /* 0x000fc8000fffe0ff */
[----:B------:R-:W-:Y:S01]  /*0540*/  UISETP.NE.AND UP1, UPT, UR11, URZ, UPT ;  /* 0x000000ff0b00728c */ /* 0x000fe2000bf25270 */
[----:B------:R-:W-:Y:S01]  /*0550*/  IADD3 R8, PT, PT, R8, 0x10, RZ ;  /* 0x0000001008087810 */ /* 0x000fe20007ffe0ff */
[----:B-----5:R-:W-:-:S04]  /*0560*/  FFMA R15, R15, R15, R14 ;  /* 0x0000000f0f0f7223 */ /* 0x020fc8000000000e */
[----:B---3--:R-:W-:-:S04]  /*0570*/  FFMA R16, R16, R16, R15 ;  /* 0x0000001010107223 */ /* 0x008fc8000000000f */
[----:B--2---:R-:W-:-:S04]  /*0580*/  FFMA R17, R17, R17, R16 ;  /* 0x0000001111117223 */ /* 0x004fc80000000010 */
[----:B----4-:R-:W-:Y:S01]  /*0590*/  FFMA R17, R18, R18, R17 ;  /* 0x0000001212117223 */ /* 0x010fe20000000011 */
[----:B------:R-:W-:-:S03]  /*05a0*/  FFMA R12, R7, R7, R12 ;  /* 0x00000007070c7223 */ /* 0x000fc6000000000c */
[----:B------:R-:W-:Y:S01]  /*05b0*/  FFMA R20, R20, R20, R17 ;  /* 0x0000001414147223 */ /* 0x000fe20000000011 */
[----:B------:R-:W-:-:S03]  /*05c0*/  FFMA R12, R13, R13, R12 ;  /* 0x0000000d0d0c7223 */ /* 0x000fc6000000000c */
[----:B------:R-:W-:Y:S01]  /*05d0*/  FFMA R21, R21, R21, R20 ;  /* 0x0000001515157223 */ /* 0x000fe20000000014 */
[----:B------:R-:W-:-:S03]  /*05e0*/  FFMA R9, R9, R9, R12 ;  /* 0x0000000909097223 */ /* 0x000fc6000000000c */
[----:B------:R-:W-:Y:S01]  /*05f0*/  FFMA R21, R22, R22, R21 ;  /* 0x0000001616157223 */ /* 0x000fe20000000015 */
[----:B------:R-:W-:-:S03]  /*0600*/  FFMA R9, R10, R10, R9 ;  /* 0x0000000a0a097223 */ /* 0x000fc60000000009 */
[----:B------:R-:W-:Y:S01]  /*0610*/  FFMA R24, R24, R24, R21 ;  /* 0x0000001818187223 */ /* 0x000fe20000000015 */
[----:B0-----:R-:W-:-:S03]  /*0620*/  FFMA R4, R4, R4, R9 ;  /* 0x0000000404047223 */ /* 0x001fc60000000009 */
[----:B------:R-:W-:Y:S01]  /*0630*/  FFMA R25, R25, R25, R24 ;  /* 0x0000001919197223 */ /* 0x000fe20000000018 */
[----:B------:R-:W-:-:S03]  /*0640*/  FFMA R4, R5, R5, R4 ;  /* 0x0000000505047223 */ /* 0x000fc60000000004 */
[----:B------:R-:W-:Y:S01]  /*0650*/  FFMA R26, R26, R26, R25 ;  /* 0x0000001a1a1a7223 */ /* 0x000fe20000000019 */
[----:B------:R-:W-:Y:S01]  /*0660*/  FFMA R7, R11, R11, R4 ;  /* 0x0000000b0b077223 */ /* 0x000fe20000000004 */
[----:B------:R-:W-:Y:S06]  /*0670*/  BRA.U UP1, `(.L_x_96) ;  /* 0xfffffff901d87547 */ /* 0x000fec000b83ffff */
.L_x_95:
        /* <DEDUP_REMOVED lines=27> */
[----:B--2---:R-:W-:-:S04]  /*0830*/  FFMA R19, R19, R19, R26 ;  /* 0x0000001313137223 */ /* 0x004fc8000000001a */
[----:B---3--:R-:W-:Y:S01]  /*0840*/  FFMA R19, R20, R20, R19 ;  /* 0x0000001414137223 */ /* 0x008fe20000000013 */
[----:B----4-:R-:W-:-:S04]  /*0850*/  FFMA R7, R18, R18, R7 ;  /* 0x0000001212077223 */ /* 0x010fc80000000007 */
[----:B-----5:R-:W-:Y:S01]  /*0860*/  FFMA R7, R22, R22, R7 ;  /* 0x0000001616077223 */ /* 0x020fe20000000007 */
        /* <DEDUP_REMOVED lines=11> */
[----:B------:R-:W-:-:S07]  /*0920*/  FFMA R7, R17, R17, R8 ;  /* 0x0000001111077223 */ /* 0x000fce0000000008 */
.L_x_98:
        /* <DEDUP_REMOVED lines=14> */
[----:B------:R-:W3:Y:S04]  /*0a10*/  LDG.E R12, desc[UR16][R4.64+0x4] ;  /* 0x00000410040c7981 */ /* 0x000ee8000c1e1900 */
[----:B------:R-:W3:Y:S04]  /*0a20*/  LDG.E R16, desc[UR16][R4.64+0x8] ;  /* 0x0000081004107981 */ /* 0x000ee8000c1e1900 */
[----:B------:R-:W3:Y:S04]  /*0a30*/  LDG.E R18, desc[UR16][R2.64+0xc] ;  /* 0x00000c1002127981 */ /* 0x000ee8000c1e1900 */
[----:B------:R-:W3:Y:S01]  /*0a40*/  LDG.E R20, desc[UR16][R4.64+0xc] ;  /* 0x00000c1004147981 */ /* 0x000ee2000c1e1900 */
[----:B------:R-:W-:Y:S01]  /*0a50*/  UIADD3 UR4, UPT, UPT, UR4, 0x4, URZ ;  /* 0x0000000404047890 */ /* 0x000fe2000fffe0ff */
[----:B----4-:R-:W-:Y:S01]  /*0a60*/  FFMA R9, R9, R9, R26 ;  /* 0x0000000909097223 */ /* 0x010fe2000000001a */
[----:B-----5:R-:W-:-:S03]  /*0a70*/  FFMA R7, R8, R8, R7 ;  /* 0x0000000808077223 */ /* 0x020fc60000000007 */
[----:B--2---:R-:W-:Y:S01]  /*0a80*/  FFMA R9, R10, R10, R9 ;  /* 0x0000000a0a097223 */ /* 0x004fe20000000009 */
[----:B---3--:R-:W-:-:S03]  /*0a90*/  FFMA R7, R12, R12, R7 ;  /* 0x0000000c0c077223 */ /* 0x008fc60000000007 */
[----:B------:R-:W-:Y:S01]  /*0aa0*/  FFMA R9, R14, R14, R9 ;  /* 0x0000000e0e097223 */ /* 0x000fe20000000009 */
[----:B------:R-:W-:-:S03]  /*0ab0*/  FFMA R7, R16, R16, R7 ;  /* 0x0000001010077223 */ /* 0x000fc60000000007 */
[----:B------:R-:W-:Y:S01]  /*0ac0*/  FFMA R26, R18, R18, R9 ;  /* 0x00000012121a7223 */ /* 0x000fe20000000009 */
[----:B------:R-:W-:-:S07]  /*0ad0*/  FFMA R7, R20, R20, R7 ;  /* 0x0000001414077223 */ /* 0x000fce0000000007 */
.L_x_99:
[----:B------:R-:W-:Y:S05]  /*0ae0*/  BRA.U !UP1, `(.L_x_97) ;  /* 0x0000000109387547 */ /* 0x000fea000b800000 */
[----:B------:R-:W0:Y:S01]  /*0af0*/  LDC.64 R10, c[0x0][0x380] ;  /* 0x0000e000ff0a7b82 */ /* 0x000e220000000a00 */
[----:B------:R-:W-:Y:S01]  /*0b00*/  IADD3 R13, PT, PT, R0, UR4, RZ ;  /* 0x00000004000d7c10 */ /* 0x000fe2000fffe0ff */
[----:B------:R-:W-:-:S06]  /*0b10*/  UIADD3 UR5, UPT, UPT, -UR5, URZ, URZ ;  /* 0x000000ff05057290 */ /* 0x000fcc000fffe1ff */
[----:B------:R-:W1:Y:S06]  /*0b20*/  LDC.64 R8, c[0x0][0x388] ;  /* 0x0000e200ff087b82 */ /* 0x000e6c0000000a00 */
.L_x_100:
[----:B-1----:R-:W-:-:S04]  /*0b30*/  IMAD.WIDE R2, R13, 0x4, R8 ;  /* 0x000000040d027825 */ /* 0x002fc800078e0208 */
[C---:B0-----:R-:W-:Y:S02]  /*0b40*/  IMAD.WIDE R4, R13.reuse, 0x4, R10 ;  /* 0x000000040d047825 */ /* 0x041fe400078e020a */
[----:B------:R-:W2:Y:S04]  /*0b50*/  LDG.E R2, desc[UR16][R2.64] ;  /* 0x0000001002027981 */ /* 0x000ea8000c1e1900 */
[----:B------:R-:W3:Y:S01]  /*0b60*/  LDG.E R5, desc[UR16][R4.64] ;  /* 0x0000001004057981 */ /* 0x000ee2000c1e1900 */
[----:B------:R-:W-:Y:S01]  /*0b70*/  UIADD3 UR5, UPT, UPT, UR5, 0x1, URZ ;  /* 0x0000000105057890 */ /* 0x000fe2000fffe0ff */
[----:B------:R-:W-:-:S03]  /*0b80*/  IADD3 R13, PT, PT, R13, 0x1, RZ ;  /* 0x000000010d0d7810 */ /* 0x000fc60007ffe0ff */
[----:B------:R-:W-:Y:S01]  /*0b90*/  UISETP.NE.AND UP0, UPT, UR5, URZ, UPT ;  /* 0x000000ff0500728c */ /* 0x000fe2000bf05270 */
[----:B--2---:R-:W-:Y:S01]  /*0ba0*/  FFMA R7, R2, R2, R7 ;  /* 0x0000000202077223 */ /* 0x004fe20000000007 */
[----:B---3--:R-:W-:-:S07]  /*0bb0*/  FFMA R26, R5, R5, R26 ;  /* 0x00000005051a7223 */ /* 0x008fce000000001a */
[----:B------:R-:W-:Y:S05]  /*0bc0*/  BRA.U UP0, `(.L_x_100) ;  /* 0xfffffffd00d87547 */ /* 0x000fea000b83ffff */
.L_x_97:
[----:B------:R-:W-:-:S07]  /*0bd0*/  FADD R0, R26, R7 ;  /* 0x000000071a007221 */ /* 0x000fce0000000000 */
.L_x_94:
[----:B------:R-:W-:Y:S01]  /*0be0*/  IADD3 R2, PT, PT, R0, -0xd000000, RZ ;  /* 0xf300000000027810 */ /* 0x000fe20007ffe0ff */
[----:B------:R0:W1:Y:S01]  /*0bf0*/  MUFU.RSQ R3, R0 ;  /* 0x0000000000037308 */ /* 0x0000620000001400 */
[----:B------:R-:W-:Y:S02]  /*0c00*/  BSSY.RECONVERGENT B0, `(.L_x_101) ;  /* 0x000000a000007945 */ /* 0x000fe40003800200 */
[----:B------:R-:W-:-:S13]  /*0c10*/  ISETP.GT.U32.AND P0, PT, R2, 0x727fffff, PT ;  /* 0x727fffff0200780c */ /* 0x000fda0003f04070 */
[----:B0-----:R-:W-:Y:S05]  /*0c20*/  @!P0 BRA `(.L_x_102) ;  /* 0x00000000000c8947 */ /* 0x001fea0003800000 */
[----:B------:R-:W-:-:S07]  /*0c30*/  MOV R8, 0xc50 ;  /* 0x00000c5000087802 */ /* 0x000fce0000000f00 */
[----:B-1----:R-:W-:Y:S05]  /*0c40*/  CALL.REL.NOINC `($__internal_2_$__cuda_sm20_sqrt_rn_f32_slowpath) ;  /* 0x0000000000287944 */ /* 0x002fea0003c00000 */
[----:B------:R-:W-:Y:S05]  /*0c50*/  BRA `(.L_x_103) ;  /* 0x0000000000107947 */ /* 0x000fea0003800000 */
.L_x_102:
[C---:B-1----:R-:W-:Y:S01]  /*0c60*/  FMUL.FTZ R5, R3.reuse, R0 ;  /* 0x0000000003057220 */ /* 0x042fe20000410000 */
[----:B------:R-:W-:-:S03]  /*0c70*/  FMUL.FTZ R2, R3, 0.5 ;  /* 0x3f00000003027820 */ /* 0x000fc60000410000 */
[----:B------:R-:W-:-:S04]  /*0c80*/  FFMA R0, -R5, R5, R0 ;  /* 0x0000000505007223 */ /* 0x000fc80000000100 */
[----:B------:R-:W-:-:S07]  /*0c90*/  FFMA R5, R0, R2, R5 ;  /* 0x0000000200057223 */ /* 0x000fce0000000005 */
.L_x_103:
[----:B------:R-:W-:Y:S05]  /*0ca0*/  BSYNC.RECONVERGENT B0 ;  /* 0x0000000000007941 */ /* 0x000fea0003800200 */
.L_x_101:
[----:B------:R-:W0:Y:S02]  /*0cb0*/  LDC.64 R2, c[0x0][0x390] ;  /* 0x0000e400ff027b82 */ /* 0x000e240000000a00 */
[----:B0-----:R-:W-:-:S05]  /*0cc0*/  IMAD.WIDE R6, R6, 0x4, R2 ;  /* 0x0000000406067825 */ /* 0x001fca00078e0202 */
[----:B------:R-:W-:Y:S01]  /*0cd0*/  STG.E desc[UR16][R6.64], R5 ;  /* 0x0000000506007986 */ /* 0x000fe2000c101910 */
[----:B------:R-:W-:Y:S05]  /*0ce0*/  EXIT ;  /* 0x000000000000794d */ /* 0x000fea0003800000 */
        .weak           $__internal_2_$__cuda_sm20_sqrt_rn_f32_slowpath
        .type           $__internal_2_$__cuda_sm20_sqrt_rn_f32_slowpath,@function
        .size           $__internal_2_$__cuda_sm20_sqrt_rn_f32_slowpath,(.L_x_151 - $__internal_2_$__cuda_sm20_sqrt_rn_f32_slowpath)
$__internal_2_$__cuda_sm20_sqrt_rn_f32_slowpath:
        /* <DEDUP_REMOVED lines=19> */
.L_x_104:
[----:B------:R-:W-:Y:S01]  /*0e20*/  HFMA2 R3, -RZ, RZ, 0, 0 ;  /* 0x00000000ff037431 */ /* 0x000fe200000001ff */
[----:B------:R-:W-:Y:S02]  /*0e30*/  MOV R5, R2 ;  /* 0x0000000200057202 */ /* 0x000fe40000000f00 */
[----:B------:R-:W-:-:S04]  /*0e40*/  MOV R2, R8 ;  /* 0x0000000800027202 */ /* 0x000fc80000000f00 */
[----:B------:R-:W-:Y:S05]  /*0e50*/  RET.REL.NODEC R2 `(dual_quaternion_norm_kernel) ;  /* 0xfffffff002687950 */ /* 0x000fea0003c3ffff */
.L_x_105:
        /* <DEDUP_REMOVED lines=10> */
.L_x_151:


//--------------------- .text.hyperbolic_distance_kernel --------------------------
	.section	.text.hyperbolic_distance_kernel,"ax",@progbits
	.align	128
        .global         hyperbolic_distance_kernel
        .type           hyperbolic_distance_kernel,@function
        .size           hyperbolic_distance_kernel,(.L_x_153 - hyperbolic_distance_kernel)
        .other          hyperbolic_distance_kernel,@"STO_CUDA_ENTRY STV_DEFAULT"
hyperbolic_distance_kernel:
.text.hyperbolic_distance_kernel:
        /* <DEDUP_REMOVED lines=10> */
[----:B------:R-:W-:Y:S01]  /*00a0*/  HFMA2 R22, -RZ, RZ, 0, 0 ;  /* 0x00000000ff167431 */ /* 0x000fe200000001ff */
[----:B------:R-:W-:Y:S01]  /*00b0*/  MOV R10, RZ ;  /* 0x000000ff000a7202 */ /* 0x000fe20000000f00 */
[----:B------:R-:W-:Y:S01]  /*00c0*/  HFMA2 R20, -RZ, RZ, 0, 0 ;  /* 0x00000000ff147431 */ /* 0x000fe200000001ff */
[----:B0-----:R-:W-:-:S13]  /*00d0*/  ISETP.GE.AND P0, PT, R7, 0x1, PT ;  /* 0x000000010700780c */ /* 0x001fda0003f06270 */
[----:B-1----:R-:W-:Y:S05]  /*00e0*/  @!P0 BRA `(.L_x_106) ;  /* 0x0000000800088947 */ /* 0x002fea0003800000 */
[C---:B------:R-:W-:Y:S01]  /*00f0*/  ISETP.GE.U32.AND P0, PT, R7.reuse, 0x8, PT ;  /* 0x000000080700780c */ /* 0x040fe20003f06070 */
[----:B------:R-:W-:Y:S01]  /*0100*/  IMAD R8, R6, R7, RZ ;  /* 0x0000000706087224 */ /* 0x000fe200078e02ff */
[----:B------:R-:W-:Y:S02]  /*0110*/  LOP3.LUT R27, R7, 0x7, RZ, 0xc0, !PT ;  /* 0x00000007071b7812 */ /* 0x000fe400078ec0ff */
[----:B------:R-:W-:Y:S02]  /*0120*/  MOV R20, RZ ;  /* 0x000000ff00147202 */ /* 0x000fe40000000f00 */
[----:B------:R-:W-:Y:S02]  /*0130*/  ISETP.NE.AND P1, PT, R27, RZ, PT ;  /* 0x000000ff1b00720c */ /* 0x000fe40003f25270 */
[----:B------:R-:W-:Y:S02]  /*0140*/  MOV R9, RZ ;  /* 0x000000ff00097202 */ /* 0x000fe40000000f00 */
[----:B------:R-:W-:-:S02]  /*0150*/  MOV R10, RZ ;  /* 0x000000ff000a7202 */ /* 0x000fc40000000f00 */
[----:B------:R-:W-:Y:S01]  /*0160*/  MOV R22, RZ ;  /* 0x000000ff00167202 */ /* 0x000fe20000000f00 */
[----:B------:R-:W-:Y:S06]  /*0170*/  @!P0 BRA `(.L_x_107) ;  /* 0x0000000000ec8947 */ /* 0x000fec0003800000 */
[----:B------:R-:W0:Y:S01]  /*0180*/  LDCU.128 UR8, c[0x0][0x380] ;  /* 0x00007000ff0877ac */ /* 0x000e220008000c00 */
[----:B------:R-:W-:Y:S02]  /*0190*/  LOP3.LUT R9, R7, 0x7ffffff8, RZ, 0xc0, !PT ;  /* 0x7ffffff807097812 */ /* 0x000fe400078ec0ff */
[----:B------:R-:W-:Y:S02]  /*01a0*/  MOV R20, RZ ;  /* 0x000000ff00147202 */ /* 0x000fe40000000f00 */
[----:B------:R-:W-:Y:S02]  /*01b0*/  MOV R0, R8 ;  /* 0x0000000800007202 */ /* 0x000fe40000000f00 */
[----:B------:R-:W-:Y:S01]  /*01c0*/  IADD3 R25, PT, PT, -R9, RZ, RZ ;  /* 0x000000ff09197210 */ /* 0x000fe20007ffe1ff */
[----:B0-----:R-:W-:Y:S02]  /*01d0*/  UIADD3 UR6, UP0, UPT, UR8, 0x10, URZ ;  /* 0x0000001008067890 */ /* 0x001fe4000ff1e0ff */
[----:B------:R-:W-:-:S02]  /*01e0*/  UIADD3 UR4, UP1, UPT, UR10, 0x10, URZ ;  /* 0x000000100a047890 */ /* 0x000fc4000ff3e0ff */
[----:B------:R-:W-:Y:S02]  /*01f0*/  UIADD3.X UR7, UPT, UPT, URZ, UR9, URZ, UP0, !UPT ;  /* 0x00000009ff077290 */ /* 0x000fe400087fe4ff */
[----:B------:R-:W-:-:S12]  /*0200*/  UIADD3.X UR5, UPT, UPT, URZ, UR11, URZ, UP1, !UPT ;  /* 0x0000000bff057290 */ /* 0x000fd80008ffe4ff */
.L_x_108:
[----:B------:R-:W-:Y:S02]  /*0210*/  MOV R4, UR6 ;  /* 0x0000000600047c02 */ /* 0x000fe40008000f00 */
[----:B------:R-:W-:Y:S02]  /*0220*/  MOV R5, UR7 ;  /* 0x0000000700057c02 */ /* 0x000fe40008000f00 */
[----:B------:R-:W-:Y:S02]  /*0230*/  MOV R2, UR4 ;  /* 0x0000000400027c02 */ /* 0x000fe40008000f00 */
[----:B------:R-:W-:Y:S01]  /*0240*/  MOV R3, UR5 ;  /* 0x0000000500037c02 */ /* 0x000fe20008000f00 */
[----:B------:R-:W-:-:S04]  /*0250*/  IMAD.WIDE R4, R0, 0x4, R4 ;  /* 0x0000000400047825 */ /* 0x000fc800078e0204 */
[----:B------:R-:W-:Y:S01]  /*0260*/  IMAD.WIDE R2, R0, 0x4, R2 ;  /* 0x0000000400027825 */ /* 0x000fe200078e0202 */
        /* <DEDUP_REMOVED lines=14> */
[C---:B--2---:R-:W-:Y:S01]  /*0350*/  FFMA R22, R29.reuse, R29, R22 ;  /* 0x0000001d1d167223 */ /* 0x044fe20000000016 */
[----:B---3--:R-:W-:-:S02]  /*0360*/  FFMA R28, R29, R21, R20 ;  /* 0x000000151d1c7223 */ /* 0x008fc40000000014 */
[----:B------:R-:W2:Y:S04]  /*0370*/  LDG.E R29, desc[UR12][R2.64+0x4] ;  /* 0x0000040c021d7981 */ /* 0x000ea8000c1e1900 */
[----:B------:R0:W3:Y:S01]  /*0380*/  LDG.E R20, desc[UR12][R2.64+0x8] ;  /* 0x0000080c02147981 */ /* 0x0000e2000c1e1900 */
[----:B------:R-:W-:Y:S01]  /*0390*/  FFMA R21, R21, R21, R10 ;  /* 0x0000001515157223 */ /* 0x000fe2000000000a */
[C---:B----4-:R-:W-:Y:S01]  /*03a0*/  FFMA R22, R19.reuse, R19, R22 ;  /* 0x0000001313167223 */ /* 0x050fe20000000016 */
[-C--:B-----5:R-:W-:Y:S02]  /*03b0*/  FFMA R19, R19, R18.reuse, R28 ;  /* 0x0000001213137223 */ /* 0x0a0fe4000000001c */
[----:B------:R-:W-:Y:S01]  /*03c0*/  FFMA R21, R18, R18, R21 ;  /* 0x0000001212157223 */ /* 0x000fe20000000015 */
[----:B------:R-:W-:Y:S01]  /*03d0*/  FFMA R22, R17, R17, R22 ;  /* 0x0000001111167223 */ /* 0x000fe20000000016 */
[----:B------:R-:W-:Y:S01]  /*03e0*/  IADD3 R25, PT, PT, R25, 0x8, RZ ;  /* 0x0000000819197810 */ /* 0x000fe20007ffe0ff */
[-C--:B------:R-:W-:Y:S01]  /*03f0*/  FFMA R19, R17, R16.reuse, R19 ;  /* 0x0000001011137223 */ /* 0x080fe20000000013 */
[----:B------:R-:W-:Y:S01]  /*0400*/  FFMA R21, R16, R16, R21 ;  /* 0x0000001010157223 */ /* 0x000fe20000000015 */
[----:B------:R-:W-:Y:S01]  /*0410*/  FFMA R22, R15, R15, R22 ;  /* 0x0000000f0f167223 */ /* 0x000fe20000000016 */
[----:B------:R-:W-:Y:S01]  /*0420*/  ISETP.NE.AND P0, PT, R25, RZ, PT ;  /* 0x000000ff1900720c */ /* 0x000fe20003f05270 */
[-C--:B------:R-:W-:Y:S01]  /*0430*/  FFMA R19, R15, R14.reuse, R19 ;  /* 0x0000000e0f137223 */ /* 0x080fe20000000013 */
[----:B------:R-:W-:Y:S01]  /*0440*/  FFMA R21, R14, R14, R21 ;  /* 0x0000000e0e157223 */ /* 0x000fe20000000015 */
[----:B0-----:R-:W-:-:S02]  /*0450*/  FFMA R3, R13, R13, R22 ;  /* 0x0000000d0d037223 */ /* 0x001fc40000000016 */
[-C--:B------:R-:W-:Y:S01]  /*0460*/  FFMA R2, R13, R24.reuse, R19 ;  /* 0x000000180d027223 */ /* 0x080fe20000000013 */
[----:B------:R-:W-:Y:S01]  /*0470*/  FFMA R24, R24, R24, R21 ;  /* 0x0000001818187223 */ /* 0x000fe20000000015 */
[----:B------:R-:W-:-:S04]  /*0480*/  FFMA R4, R12, R12, R3 ;  /* 0x0000000c0c047223 */ /* 0x000fc80000000003 */
[----:B------:R-:W-:Y:S01]  /*0490*/  FFMA R4, R11, R11, R4 ;  /* 0x0000000b0b047223 */ /* 0x000fe20000000004 */
[----:B------:R-:W-:-:S03]  /*04a0*/  VIADD R0, R0, 0x8 ;  /* 0x0000000800007836 */ /* 0x000fc60000000000 */
[----:B------:R-:W-:Y:S01]  /*04b0*/  FFMA R22, R23, R23, R4 ;  /* 0x0000001717167223 */ /* 0x000fe20000000004 */
[-C--:B--2---:R-:W-:Y:S01]  /*04c0*/  FFMA R3, R12, R29.reuse, R2 ;  /* 0x0000001d0c037223 */ /* 0x084fe20000000002 */
[----:B------:R-:W-:-:S03]  /*04d0*/  FFMA R29, R29, R29, R24 ;  /* 0x0000001d1d1d7223 */ /* 0x000fc60000000018 */
[-C--:B---3--:R-:W-:Y:S01]  /*04e0*/  FFMA R3, R11, R20.reuse, R3 ;  /* 0x000000140b037223 */ /* 0x088fe20000000003 */
[----:B------:R-:W-:-:S03]  /*04f0*/  FFMA R29, R20, R20, R29 ;  /* 0x00000014141d7223 */ /* 0x000fc6000000001d */
[-C--:B------:R-:W-:Y:S01]  /*0500*/  FFMA R20, R23, R26.reuse, R3 ;  /* 0x0000001a17147223 */ /* 0x080fe20000000003 */
[----:B------:R-:W-:Y:S01]  /*0510*/  FFMA R10, R26, R26, R29 ;  /* 0x0000001a1a0a7223 */ /* 0x000fe2000000001d */
[----:B------:R-:W-:Y:S06]  /*0520*/  @P0 BRA `(.L_x_108) ;  /* 0xfffffffc00380947 */ /* 0x000fec000383ffff */
.L_x_107:
[----:B------:R-:W-:Y:S05]  /*0530*/  @!P1 BRA `(.L_x_109) ;  /* 0x0000000000f09947 */ /* 0x000fea0003800000 */
[----:B------:R-:W-:Y:S02]  /*0540*/  ISETP.GE.U32.AND P0, PT, R27, 0x4, PT ;  /* 0x000000041b00780c */ /* 0x000fe40003f06070 */
[----:B------:R-:W-:-:S04]  /*0550*/  LOP3.LUT R16, R7, 0x3, RZ, 0xc0, !PT ;  /* 0x0000000307107812 */ /* 0x000fc800078ec0ff */
[----:B------:R-:W-:-:S07]  /*0560*/  ISETP.NE.AND P1, PT, R16, RZ, PT ;  /* 0x000000ff1000720c */ /* 0x000fce0003f25270 */
[----:B------:R-:W-:Y:S06]  /*0570*/  @!P0 BRA `(.L_x_110) ;  /* 0x0000000000688947 */ /* 0x000fec0003800000 */
[----:B------:R-:W0:Y:S01]  /*0580*/  LDC.64 R2, c[0x0][0x380] ;  /* 0x0000e000ff027b82 */ /* 0x000e220000000a00 */
[----:B------:R-:W-:-:S07]  /*0590*/  IADD3 R11, PT, PT, R8, R9, RZ ;  /* 0x00000009080b7210 */ /* 0x000fce0007ffe0ff */
        /* <DEDUP_REMOVED lines=11> */
[----:B------:R-:W-:Y:S01]  /*0650*/  IADD3 R9, PT, PT, R9, 0x4, RZ ;  /* 0x0000000409097810 */ /* 0x000fe20007ffe0ff */
[C---:B----4-:R-:W-:Y:S01]  /*0660*/  FFMA R22, R11.reuse, R11, R22 ;  /* 0x0000000b0b167223 */ /* 0x050fe20000000016 */
[-C--:B-----5:R-:W-:Y:S01]  /*0670*/  FFMA R11, R11, R13.reuse, R20 ;  /* 0x0000000d0b0b7223 */ /* 0x0a0fe20000000014 */
[----:B------:R-:W-:-:S02]  /*0680*/  FFMA R10, R13, R13, R10 ;  /* 0x0000000d0d0a7223 */ /* 0x000fc4000000000a */
[C---:B--2---:R-:W-:Y:S01]  /*0690*/  FFMA R22, R15.reuse, R15, R22 ;  /* 0x0000000f0f167223 */ /* 0x044fe20000000016 */
[-C--:B---3--:R-:W-:Y:S01]  /*06a0*/  FFMA R11, R15, R0.reuse, R11 ;  /* 0x000000000f0b7223 */ /* 0x088fe2000000000b */
[----:B------:R-:W-:Y:S02]  /*06b0*/  FFMA R10, R0, R0, R10 ;  /* 0x00000000000a7223 */ /* 0x000fe4000000000a */
[C---:B------:R-:W-:Y:S01]  /*06c0*/  FFMA R22, R17.reuse, R17, R22 ;  /* 0x0000001111167223 */ /* 0x040fe20000000016 */
[-C--:B------:R-:W-:Y:S01]  /*06d0*/  FFMA R11, R17, R12.reuse, R11 ;  /* 0x0000000c110b7223 */ /* 0x080fe2000000000b */
[----:B------:R-:W-:Y:S02]  /*06e0*/  FFMA R10, R12, R12, R10 ;  /* 0x0000000c0c0a7223 */ /* 0x000fe4000000000a */
[C---:B------:R-:W-:Y:S01]  /*06f0*/  FFMA R22, R19.reuse, R19, R22 ;  /* 0x0000001313167223 */ /* 0x040fe20000000016 */
[-C--:B------:R-:W-:Y:S01]  /*0700*/  FFMA R20, R19, R14.reuse, R11 ;  /* 0x0000000e13147223 */ /* 0x080fe2000000000b */
[----:B------:R-:W-:-:S07]  /*0710*/  FFMA R10, R14, R14, R10 ;  /* 0x0000000e0e0a7223 */ /* 0x000fce000000000a */
.L_x_110:
[----:B------:R-:W-:Y:S05]  /*0720*/  @!P1 BRA `(.L_x_109) ;  /* 0x0000000000749947 */ /* 0x000fea0003800000 */
[----:B------:R-:W0:Y:S01]  /*0730*/  LDC.64 R14, c[0x0][0x380] ;  /* 0x0000e000ff0e7b82 */ /* 0x000e220000000a00 */
[----:B------:R-:W-:Y:S02]  /*0740*/  ISETP.NE.AND P0, PT, R16, 0x1, PT ;  /* 0x000000011000780c */ /* 0x000fe40003f05270 */
[----:B------:R-:W-:-:S04]  /*0750*/  LOP3.LUT R7, R7, 0x1, RZ, 0xc0, !PT ;  /* 0x0000000107077812 */ /* 0x000fc800078ec0ff */
[----:B------:R-:W-:Y:S01]  /*0760*/  ISETP.NE.U32.AND P1, PT, R7, 0x1, PT ;  /* 0x000000010700780c */ /* 0x000fe20003f25070 */
[----:B------:R-:W1:Y:S06]  /*0770*/  LDC.64 R12, c[0x0][0x388] ;  /* 0x0000e200ff0c7b82 */ /* 0x000e6c0000000a00 */
[----:B------:R-:W-:Y:S02]  /*0780*/  @P0 IADD3 R7, PT, PT, R8, R9, RZ ;  /* 0x0000000908070210 */ /* 0x000fe40007ffe0ff */
[----:B------:R-:W2:Y:S01]  /*0790*/  LDC.64 R4, c[0x0][0x380] ;  /* 0x0000e000ff047b82 */ /* 0x000ea20000000a00 */
[----:B------:R-:W-:-:S04]  /*07a0*/  @P0 IADD3 R9, PT, PT, R9, 0x2, RZ ;  /* 0x0000000209090810 */ /* 0x000fc80007ffe0ff */
[----:B------:R-:W-:-:S03]  /*07b0*/  @!P1 IADD3 R9, PT, PT, R8, R9, RZ ;  /* 0x0000000908099210 */ /* 0x000fc60007ffe0ff */
[----:B------:R-:W3:Y:S01]  /*07c0*/  LDC.64 R2, c[0x0][0x388] ;  /* 0x0000e200ff027b82 */ /* 0x000ee20000000a00 */
[----:B0-----:R-:W-:-:S05]  /*07d0*/  @P0 IMAD.WIDE R14, R7, 0x4, R14 ;  /* 0x00000004070e0825 */ /* 0x001fca00078e020e */
[----:B------:R-:W4:Y:S01]  /*07e0*/  @P0 LDG.E R17, desc[UR12][R14.64+0x4] ;  /* 0x0000040c0e110981 */ /* 0x000f22000c1e1900 */
[----:B-1----:R-:W-:-:S03]  /*07f0*/  @P0 IMAD.WIDE R12, R7, 0x4, R12 ;  /* 0x00000004070c0825 */ /* 0x002fc600078e020c */
[----:B------:R-:W5:Y:S04]  /*0800*/  @P0 LDG.E R7, desc[UR12][R14.64] ;  /* 0x0000000c0e070981 */ /* 0x000f68000c1e1900 */
[----:B------:R-:W4:Y:S01]  /*0810*/  @P0 LDG.E R11, desc[UR12][R12.64] ;  /* 0x0000000c0c0b0981 */ /* 0x000f22000c1e1900 */
[----:B--2---:R-:W-:-:S03]  /*0820*/  @!P1 IMAD.WIDE R4, R9, 0x4, R4 ;  /* 0x0000000409049825 */ /* 0x004fc600078e0204 */
[----:B------:R-:W2:Y:S04]  /*0830*/  @P0 LDG.E R8, desc[UR12][R12.64+0x4] ;  /* 0x0000040c0c080981 */ /* 0x000ea8000c1e1900 */
[----:B------:R-:W2:Y:S01]  /*0840*/  @!P1 LDG.E R5, desc[UR12][R4.64] ;  /* 0x0000000c04059981 */ /* 0x000ea2000c1e1900 */
[----:B---3--:R-:W-:-:S06]  /*0850*/  @!P1 IMAD.WIDE R2, R9, 0x4, R2 ;  /* 0x0000000409029825 */ /* 0x008fcc00078e0202 */
[----:B------:R-:W3:Y:S01]  /*0860*/  @!P1 LDG.E R3, desc[UR12][R2.64] ;  /* 0x0000000c02039981 */ /* 0x000ee2000c1e1900 */
[C---:B-----5:R-:W-:Y:S01]  /*0870*/  @P0 FFMA R0, R7.reuse, R7, R22 ;  /* 0x0000000707000223 */ /* 0x060fe20000000016 */
[-C--:B----4-:R-:W-:Y:S01]  /*0880*/  @P0 FFMA R7, R7, R11.reuse, R20 ;  /* 0x0000000b07070223 */ /* 0x090fe20000000014 */
[----:B------:R-:W-:Y:S02]  /*0890*/  @P0 FFMA R11, R11, R11, R10 ;  /* 0x0000000b0b0b0223 */ /* 0x000fe4000000000a */
[C---:B------:R-:W-:Y:S01]  /*08a0*/  @P0 FFMA R22, R17.reuse, R17, R0 ;  /* 0x0000001111160223 */ /* 0x040fe20000000000 */
[-C--:B--2---:R-:W-:Y:S01]  /*08b0*/  @P0 FFMA R20, R17, R8.reuse, R7 ;  /* 0x0000000811140223 */ /* 0x084fe20000000007 */
[----:B------:R-:W-:Y:S02]  /*08c0*/  @P0 FFMA R10, R8, R8, R11 ;  /* 0x00000008080a0223 */ /* 0x000fe4000000000b */
[C---:B------:R-:W-:Y:S01]  /*08d0*/  @!P1 FFMA R22, R5.reuse, R5, R22 ;  /* 0x0000000505169223 */ /* 0x040fe20000000016 */
[-C--:B---3--:R-:W-:Y:S01]  /*08e0*/  @!P1 FFMA R20, R5, R3.reuse, R20 ;  /* 0x0000000305149223 */ /* 0x088fe20000000014 */
[----:B------:R-:W-:-:S07]  /*08f0*/  @!P1 FFMA R10, R3, R3, R10 ;  /* 0x00000003030a9223 */ /* 0x000fce000000000a */
.L_x_109:
[----:B------:R-:W-:-:S07]  /*0900*/  FADD R20, R20, R20 ;  /* 0x0000001414147221 */ /* 0x000fce0000000000 */
.L_x_106:
[----:B------:R-:W-:Y:S02]  /*0910*/  FMNMX R22, R22, 0.99900001287460327148, PT ;  /* 0x3f7fbe7716167809 */ /* 0x000fe40003800000 */
[----:B------:R-:W-:-:S03]  /*0920*/  FMNMX R3, R10, 0.99900001287460327148, PT ;  /* 0x3f7fbe770a037809 */ /* 0x000fc60003800000 */
[C---:B------:R-:W-:Y:S02]  /*0930*/  FADD R0, -R22.reuse, 1 ;  /* 0x3f80000016007421 */ /* 0x040fe40000000100 */
[----:B------:R-:W-:Y:S01]  /*0940*/  FADD R5, -R3, 1 ;  /* 0x3f80000003057421 */ /* 0x000fe20000000100 */
[----:B------:R-:W-:-:S03]  /*0950*/  FADD R3, R22, R3 ;  /* 0x0000000316037221 */ /* 0x000fc60000000000 */
[----:B------:R-:W-:Y:S01]  /*0960*/  FMUL R5, R0, R5 ;  /* 0x0000000500057220 */ /* 0x000fe20000400000 */
[----:B------:R-:W-:-:S04]  /*0970*/  FADD R20, R3, -R20 ;  /* 0x8000001403147221 */ /* 0x000fc80000000000 */
[----:B------:R-:W-:-:S13]  /*0980*/  FSETP.GT.AND P0, PT, R5, 9.9999999392252902908e-09, PT ;  /* 0x322bcc770500780b */ /* 0x000fda0003f04000 */
[----:B------:R-:W-:Y:S05]  /*0990*/  @!P0 BRA `(.L_x_111) ;  /* 0x0000000400608947 */ /* 0x000fea0003800000 */
[----:B------:R-:W0:Y:S01]  /*09a0*/  MUFU.RCP R2, R5 ;  /* 0x0000000500027308 */ /* 0x000e220000001000 */
[----:B------:R-:W-:Y:S01]  /*09b0*/  FADD R0, R20, R20 ;  /* 0x0000001414007221 */ /* 0x000fe20000000000 */
[----:B------:R-:W-:Y:S06]  /*09c0*/  BSSY.RECONVERGENT B0, `(.L_x_112) ;  /* 0x000000c000007945 */ /* 0x000fec0003800200 */
[----:B------:R-:W1:Y:S01]  /*09d0*/  FCHK P0, R0, R5 ;  /* 0x0000000500007302 */ /* 0x000e620000000000 */
[----:B0-----:R-:W-:-:S04]  /*09e0*/  FFMA R3, -R5, R2, 1 ;  /* 0x3f80000005037423 */ /* 0x001fc80000000102 */
[----:B------:R-:W-:-:S04]  /*09f0*/  FFMA R3, R2, R3, R2 ;  /* 0x0000000302037223 */ /* 0x000fc80000000002 */
[----:B------:R-:W-:-:S04]  /*0a00*/  FFMA R2, R0, R3, RZ ;  /* 0x0000000300027223 */ /* 0x000fc800000000ff */
[----:B------:R-:W-:-:S04]  /*0a10*/  FFMA R4, -R5, R2, R0 ;  /* 0x0000000205047223 */ /* 0x000fc80000000100 */
[----:B------:R-:W-:Y:S01]  /*0a20*/  FFMA R2, R3, R4, R2 ;  /* 0x0000000403027223 */ /* 0x000fe20000000002 */
[----:B-1----:R-:W-:Y:S06]  /*0a30*/  @!P0 BRA `(.L_x_113) ;  /* 0x0000000000108947 */ /* 0x002fec0003800000 */
[----:B------:R-:W-:Y:S02]  /*0a40*/  MOV R3, R5 ;  /* 0x0000000500037202 */ /* 0x000fe40000000f00 */
[----:B------:R-:W-:-:S07]  /*0a50*/  MOV R2, 0xa70 ;  /* 0x00000a7000027802 */ /* 0x000fce0000000f00 */
[----:B------:R-:W-:Y:S05]  /*0a60*/  CALL.REL.NOINC `($__internal_4_$__cuda_sm3x_div_rn_noftz_f32_slowpath) ;  /* 0x0000000400a07944 */ /* 0x000fea0003c00000 */
[----:B------:R-:W-:-:S07]  /*0a70*/  MOV R2, R0 ;  /* 0x0000000000027202 */ /* 0x000fce0000000f00 */
.L_x_113:
[----:B------:R-:W-:Y:S05]  /*0a80*/  BSYNC.RECONVERGENT B0 ;  /* 0x0000000000007941 */ /* 0x000fea0003800200 */
.L_x_112:
[----:B------:R-:W-:Y:S01]  /*0a90*/  FADD R2, R2, 1 ;  /* 0x3f80000002027421 */ /* 0x000fe20000000000 */
[----:B------:R-:W0:Y:S04]  /*0aa0*/  LDCU UR5, c[0x0][0x398] ;  /* 0x00007300ff0577ac */ /* 0x000e280008000800 */
[----:B------:R-:W-:-:S05]  /*0ab0*/  FMNMX R2, R2, 1, !PT ;  /* 0x3f80000002027809 */ /* 0x000fca0007800000 */
[C---:B------:R-:W-:Y:S01]  /*0ac0*/  FFMA R0, R2.reuse, R2, -1 ;  /* 0xbf80000002007423 */ /* 0x040fe20000000002 */
[----:B------:R-:W-:-:S03]  /*0ad0*/  FADD R2, R2, -1 ;  /* 0xbf80000002027421 */ /* 0x000fc60000000000 */
[----:B------:R-:W1:Y:S01]  /*0ae0*/  MUFU.RSQ R3, R0 ;  /* 0x0000000000037308 */ /* 0x000e620000001400 */
[----:B------:R-:W-:Y:S02]  /*0af0*/  FSETP.NEU.AND P1, PT, R0, RZ, PT ;  /* 0x000000ff0000720b */ /* 0x000fe40003f2d000 */
[----:B------:R-:W-:Y:S01]  /*0b00*/  ISETP.GT.U32.AND P0, PT, R2, 0x4b000000, PT ;  /* 0x4b0000000200780c */ /* 0x000fe20003f04070 */
[----:B0-----:R-:W-:-:S04]  /*0b10*/  UIADD3 UR4, UPT, UPT, UR5, -0xd000000, URZ ;  /* 0xf300000005047890 */ /* 0x001fc8000fffe0ff */
[----:B------:R-:W-:Y:S01]  /*0b20*/  UISETP.GT.U32.AND UP0, UPT, UR4, 0x727fffff, UPT ;  /* 0x727fffff0400788c */ /* 0x000fe2000bf04070 */
[----:B-1----:R-:W-:Y:S01]  /*0b30*/  FMUL R5, R0, R3 ;  /* 0x0000000300057220 */ /* 0x002fe20000400000 */
[----:B------:R-:W-:-:S03]  /*0b40*/  FMUL R4, R3, 0.5 ;  /* 0x3f00000003047820 */ /* 0x000fc60000400000 */
[----:B------:R-:W-:-:S04]  /*0b50*/  FFMA R3, -R5, R5, R0 ;  /* 0x0000000505037223 */ /* 0x000fc80000000100 */
[----:B------:R-:W-:Y:S01]  /*0b60*/  FFMA R3, R4, R3, R5 ;  /* 0x0000000304037223 */ /* 0x000fe20000000005 */
[----:B------:R-:W-:Y:S02]  /*0b70*/  HFMA2 R4, -RZ, RZ, 1.625, 0 ;  /* 0x3e800000ff047431 */ /* 0x000fe400000001ff */
[----:B------:R-:W-:Y:S02]  /*0b80*/  IMAD.MOV.U32 R5, RZ, RZ, 0x3d39bf78 ;  /* 0x3d39bf78ff057424 */ /* 0x000fe400078e00ff */
[----:B------:R-:W-:-:S04]  /*0b90*/  FSEL R3, R3, RZ, P1 ;  /* 0x000000ff03037208 */ /* 0x000fc80000800000 */
[----:B------:R-:W-:-:S05]  /*0ba0*/  FSEL R3, R3, -1.0000001192092895508, !P0 ;  /* 0xbf80000103037808 */ /* 0x000fca0004000000 */
[----:B------:R-:W-:-:S04]  /*0bb0*/  FADD R7, R2, R3 ;  /* 0x0000000302077221 */ /* 0x000fc80000000000 */
[C---:B------:R-:W-:Y:S01]  /*0bc0*/  FADD.RZ R0, R7.reuse, 1 ;  /* 0x3f80000007007421 */ /* 0x040fe2000000c000 */
[----:B------:R-:W-:-:S04]  /*0bd0*/  ISETP.GE.U32.AND P1, PT, R7, 0x7f800000, PT ;  /* 0x7f8000000700780c */ /* 0x000fc80003f26070 */
[----:B------:R-:W-:Y:S02]  /*0be0*/  IADD3 R0, PT, PT, R0, -0x3f400000, RZ ;  /* 0xc0c0000000007810 */ /* 0x000fe40007ffe0ff */
[----:B------:R-:W-:Y:S02]  /*0bf0*/  ISETP.GT.AND P2, PT, R7, -0x40800000, P1 ;  /* 0xbf8000000700780c */ /* 0x000fe40000f44270 */
[----:B------:R-:W-:-:S04]  /*0c00*/  LOP3.LUT R0, R0, 0xff800000, RZ, 0xc0, !PT ;  /* 0xff80000000007812 */ /* 0x000fc800078ec0ff */
[----:B------:R-:W-:Y:S02]  /*0c10*/  IADD3 R3, PT, PT, -R0, 0x40800000, RZ ;  /* 0x4080000000037810 */ /* 0x000fe40007ffe1ff */
[-C--:B------:R-:W-:Y:S02]  /*0c20*/  IADD3 R2, PT, PT, R7, -R0.reuse, RZ ;  /* 0x8000000007027210 */ /* 0x080fe40007ffe0ff */
[----:B------:R-:W-:Y:S01]  /*0c30*/  I2FP.F32.S32 R0, R0 ;  /* 0x0000000000007245 */ /* 0x000fe20000201400 */
[----:B------:R-:W-:-:S04]  /*0c40*/  FFMA R3, R3, R4, -1 ;  /* 0xbf80000003037423 */ /* 0x000fc80000000004 */
[----:B------:R-:W-:Y:S01]  /*0c50*/  FADD R2, R2, R3 ;  /* 0x0000000302027221 */ /* 0x000fe20000000000 */
[----:B------:R-:W-:-:S03]  /*0c60*/  FMUL R0, R0, 1.1920928955078125e-07 ;  /* 0x3400000000007820 */ /* 0x000fc60000400000 */
[----:B------:R-:W-:-:S04]  /*0c70*/  FFMA R3, R2, -R5, 0.10546888411045074463 ;  /* 0x3dd8001202037423 */ /* 0x000fc80000000805 */
[----:B------:R-:W-:-:S04]  /*0c80*/  FFMA R3, R2, R3, -0.13229703903198242188 ;  /* 0xbe0778e002037423 */ /* 0x000fc80000000003 */
[----:B------:R-:W-:-:S04]  /*0c90*/  FFMA R3, R2, R3, 0.14491446316242218018 ;  /* 0x3e14647502037423 */ /* 0x000fc80000000003 */
[----:B------:R-:W-:-:S04]  /*0ca0*/  FFMA R3, R2, R3, -0.16641564667224884033 ;  /* 0xbe2a68dd02037423 */ /* 0x000fc80000000003 */
[----:B------:R-:W-:-:S04]  /*0cb0*/  FFMA R3, R2, R3, 0.19988867640495300293 ;  /* 0x3e4caf9e02037423 */ /* 0x000fc80000000003 */
[----:B------:R-:W-:-:S04]  /*0cc0*/  FFMA R3, R2, R3, -0.25000196695327758789 ;  /* 0xbe80004202037423 */ /* 0x000fc80000000003 */
[----:B------:R-:W-:-:S04]  /*0cd0*/  FFMA R3, R2, R3, 0.33333510160446166992 ;  /* 0x3eaaaae602037423 */ /* 0x000fc80000000003 */
[----:B------:R-:W-:-:S04]  /*0ce0*/  FFMA R3, R2, R3, -0.5 ;  /* 0xbf00000002037423 */ /* 0x000fc80000000003 */
[----:B------:R-:W-:-:S04]  /*0cf0*/  FMUL R3, R2, R3 ;  /* 0x0000000302037220 */ /* 0x000fc80000400000 */
[----:B------:R-:W-:Y:S01]  /*0d00*/  FFMA R3, R2, R3, R2 ;  /* 0x0000000302037223 */ /* 0x000fe20000000002 */
[----:B------:R-:W-:-:S03]  /*0d10*/  @P1 MOV R2, 0x7f800000 ;  /* 0x7f80000000021802 */ /* 0x000fc60000000f00 */
[----:B------:R-:W-:Y:S02]  /*0d20*/  FFMA R0, R0, 0.69314718246459960938, R3 ;  /* 0x3f31721800007823 */ /* 0x000fe40000000003 */
[C---:B------:R-:W-:Y:S01]  /*0d30*/  @P2 FFMA R0, R7.reuse, R2, +INF ;  /* 0x7f80000007002423 */ /* 0x040fe20000000002 */
[----:B------:R-:W-:Y:S01]  /*0d40*/  @P1 FSETP.NEU.AND P2, PT, R7, RZ, PT ;  /* 0x000000ff0700120b */ /* 0x000fe20003f4d000 */
[----:B------:R-:W0:Y:S03]  /*0d50*/  MUFU.RSQ R2, UR5 ;  /* 0x0000000500027d08 */ /* 0x000e260008001400 */
[----:B------:R-:W-:-:S05]  /*0d60*/  @P1 FSEL R0, R0, -RZ, P2 ;  /* 0x800000ff00001208 */ /* 0x000fca0001000000 */
[----:B------:R-:W-:Y:S01]  /*0d70*/  @P0 FADD R0, R0, 0.69314718246459960938 ;  /* 0x3f31721800000421 */ /* 0x000fe20000000000 */
[----:B------:R-:W-:Y:S06]  /*0d80*/  BRA.U !UP0, `(.L_x_114) ;  /* 0x0000000108107547 */ /* 0x000fec000b800000 */
[----:B------:R-:W-:-:S07]  /*0d90*/  MOV R7, 0xdb0 ;  /* 0x00000db000077802 */ /* 0x000fce0000000f00 */
[----:B0-----:R-:W-:Y:S05]  /*0da0*/  CALL.REL.NOINC `($__internal_3_$__cuda_sm20_sqrt_rn_f32_slowpath) ;  /* 0x00000000006c7944 */ /* 0x001fea0003c00000 */
[----:B------:R-:W-:Y:S01]  /*0db0*/  MOV R3, R4 ;  /* 0x0000000400037202 */ /* 0x000fe20000000f00 */
[----:B------:R-:W-:Y:S06]  /*0dc0*/  BRA `(.L_x_115) ;  /* 0x0000000000107947 */ /* 0x000fec0003800000 */
.L_x_114:
[C---:B0-----:R-:W-:Y:S01]  /*0dd0*/  FMUL.FTZ R3, R2.reuse, UR5 ;  /* 0x0000000502037c20 */ /* 0x041fe20008410000 */
[----:B------:R-:W-:-:S03]  /*0de0*/  FMUL.FTZ R4, R2, 0.5 ;  /* 0x3f00000002047820 */ /* 0x000fc60000410000 */
[----:B------:R-:W-:-:S04]  /*0df0*/  FFMA R2, -R3, R3, UR5 ;  /* 0x0000000503027e23 */ /* 0x000fc80008000103 */
[----:B------:R-:W-:-:S07]  /*0e00*/  FFMA R3, R2, R4, R3 ;  /* 0x0000000402037223 */ /* 0x000fce0000000003 */
.L_x_115:
[----:B------:R-:W0:Y:S01]  /*0e10*/  MUFU.RCP R2, R3 ;  /* 0x0000000300027308 */ /* 0x000e220000001000 */
[----:B------:R-:W-:Y:S07]  /*0e20*/  BSSY.RECONVERGENT B0, `(.L_x_116) ;  /* 0x000000b000007945 */ /* 0x000fee0003800200 */
[----:B------:R-:W1:Y:S01]  /*0e30*/  FCHK P0, R0, R3 ;  /* 0x0000000300007302 */ /* 0x000e620000000000 */
[----:B0-----:R-:W-:-:S04]  /*0e40*/  FFMA R5, R2, -R3, 1 ;  /* 0x3f80000002057423 */ /* 0x001fc80000000803 */
[----:B------:R-:W-:-:S04]  /*0e50*/  FFMA R5, R2, R5, R2 ;  /* 0x0000000502057223 */ /* 0x000fc80000000002 */
[----:B------:R-:W-:-:S04]  /*0e60*/  FFMA R2, R0, R5, RZ ;  /* 0x0000000500027223 */ /* 0x000fc800000000ff */
[----:B------:R-:W-:-:S04]  /*0e70*/  FFMA R4, R2, -R3, R0 ;  /* 0x8000000302047223 */ /* 0x000fc80000000000 */
[----:B------:R-:W-:Y:S01]  /*0e80*/  FFMA R5, R5, R4, R2 ;  /* 0x0000000405057223 */ /* 0x000fe20000000002 */
[----:B-1----:R-:W-:Y:S06]  /*0e90*/  @!P0 BRA `(.L_x_117) ;  /* 0x00000000000c8947 */ /* 0x002fec0003800000 */
[----:B------:R-:W-:-:S07]  /*0ea0*/  MOV R2, 0xec0 ;  /* 0x00000ec000027802 */ /* 0x000fce0000000f00 */
[----:B------:R-:W-:Y:S05]  /*0eb0*/  CALL.REL.NOINC `($__internal_4_$__cuda_sm3x_div_rn_noftz_f32_slowpath) ;  /* 0x00000000008c7944 */ /* 0x000fea0003c00000 */
[----:B------:R-:W-:-:S07]  /*0ec0*/  MOV R5, R0 ;  /* 0x0000000000057202 */ /* 0x000fce0000000f00 */
.L_x_117:
[----:B------:R-:W-:Y:S05]  /*0ed0*/  BSYNC.RECONVERGENT B0 ;  /* 0x0000000000007941 */ /* 0x000fea0003800200 */
.L_x_116:
[----:B------:R-:W0:Y:S02]  /*0ee0*/  LDC.64 R2, c[0x0][0x390] ;  /* 0x0000e400ff027b82 */ /* 0x000e240000000a00 */
[----:B0-----:R-:W-:-:S05]  /*0ef0*/  IMAD.WIDE R6, R6, 0x4, R2 ;  /* 0x0000000406067825 */ /* 0x001fca00078e0202 */
[----:B------:R-:W-:Y:S01]  /*0f00*/  STG.E desc[UR12][R6.64], R5 ;  /* 0x0000000506007986 */ /* 0x000fe2000c10190c */
[----:B------:R-:W-:Y:S05]  /*0f10*/  EXIT ;  /* 0x000000000000794d */ /* 0x000fea0003800000 */
.L_x_111:
[----:B------:R-:W0:Y:S02]  /*0f20*/  LDC.64 R2, c[0x0][0x390] ;  /* 0x0000e400ff027b82 */ /* 0x000e240000000a00 */
[----:B0-----:R-:W-:-:S05]  /*0f30*/  IMAD.WIDE R2, R6, 0x4, R2 ;  /* 0x0000000406027825 */ /* 0x001fca00078e0202 */
[----:B------:R-:W-:Y:S01]  /*0f40*/  STG.E desc[UR12][R2.64], RZ ;  /* 0x000000ff02007986 */ /* 0x000fe2000c10190c */
[----:B------:R-:W-:Y:S05]  /*0f50*/  EXIT ;  /* 0x000000000000794d */ /* 0x000fea0003800000 */
        .weak           $__internal_3_$__cuda_sm20_sqrt_rn_f32_slowpath
        .type           $__internal_3_$__cuda_sm20_sqrt_rn_f32_slowpath,@function
        .size           $__internal_3_$__cuda_sm20_sqrt_rn_f32_slowpath,($__internal_4_$__cuda_sm3x_div_rn_noftz_f32_slowpath - $__internal_3_$__cuda_sm20_sqrt_rn_f32_slowpath)
$__internal_3_$__cuda_sm20_sqrt_rn_f32_slowpath:
[----:B------:R-:W0:Y:S02]  /*0f60*/  LDC R2, c[0x0][0x398] ;  /* 0x0000e600ff027b82 */ /* 0x000e240000000800 */
[----:B0-----:R-:W-:-:S13]  /*0f70*/  LOP3.LUT P0, RZ, R2, 0x7fffffff, RZ, 0xc0, !PT ;  /* 0x7fffffff02ff7812 */ /* 0x001fda000780c0ff */
[----:B------:R-:W0:Y:S01]  /*0f80*/  @!P0 LDC R3, c[0x0][0x398] ;  /* 0x0000e600ff038b82 */ /* 0x000e220000000800 */
[----:B------:R-:W-:Y:S05]  /*0f90*/  @!P0 BRA `(.L_x_118) ;  /* 0x0000000000448947 */ /* 0x000fea0003800000 */
[----:B------:R-:W-:-:S13]  /*0fa0*/  FSETP.GEU.FTZ.AND P0, PT, R2, RZ, PT ;  /* 0x000000ff0200720b */ /* 0x000fda0003f1e000 */
[----:B0-----:R-:W-:Y:S01]  /*0fb0*/  @!P0 MOV R3, 0x7fffffff ;  /* 0x7fffffff00038802 */ /* 0x001fe20000000f00 */
[----:B------:R-:W-:Y:S06]  /*0fc0*/  @!P0 BRA `(.L_x_118) ;  /* 0x0000000000388947 */ /* 0x000fec0003800000 */
[----:B------:R-:W-:-:S13]  /*0fd0*/  FSETP.GTU.FTZ.AND P0, PT, |R2|, +INF , PT ;  /* 0x7f8000000200780b */ /* 0x000fda0003f1c200 */
[----:B------:R-:W-:Y:S01]  /*0fe0*/  @P0 FADD.FTZ R3, R2, 1 ;  /* 0x3f80000002030421 */ /* 0x000fe20000010000 */
[----:B------:R-:W-:Y:S06]  /*0ff0*/  @P0 BRA `(.L_x_118) ;  /* 0x00000000002c0947 */ /* 0x000fec0003800000 */
[----:B------:R-:W-:-:S13]  /*1000*/  FSETP.NEU.FTZ.AND P0, PT, |R2|, +INF , PT ;  /* 0x7f8000000200780b */ /* 0x000fda0003f1d200 */
[----:B------:R-:W1:Y:S01]  /*1010*/  @!P0 LDC R3, c[0x0][0x398] ;  /* 0x0000e600ff038b82 */ /* 0x000e620000000800 */
[----:B------:R-:W-:Y:S05]  /*1020*/  @!P0 BRA `(.L_x_118) ;  /* 0x0000000000208947 */ /* 0x000fea0003800000 */
[----:B------:R-:W-:-:S04]  /*1030*/  FFMA R2, R2, 1.84467440737095516160e+19, RZ ;  /* 0x5f80000002027823 */ /* 0x000fc800000000ff */
[----:B-1----:R-:W0:Y:S02]  /*1040*/  MUFU.RSQ R3, R2 ;  /* 0x0000000200037308 */ /* 0x002e240000001400 */
[----:B0-----:R-:W-:Y:S01]  /*1050*/  FMUL.FTZ R5, R2, R3 ;  /* 0x0000000302057220 */ /* 0x001fe20000410000 */
[----:B------:R-:W-:-:S03]  /*1060*/  FMUL.FTZ R3, R3, 0.5 ;  /* 0x3f00000003037820 */ /* 0x000fc60000410000 */
[----:B------:R-:W-:-:S04]  /*1070*/  FADD.FTZ R4, -R5, -RZ ;  /* 0x800000ff05047221 */ /* 0x000fc80000010100 */
[----:B------:R-:W-:-:S04]  /*1080*/  FFMA R4, R5, R4, R2 ;  /* 0x0000000405047223 */ /* 0x000fc80000000002 */
[----:B------:R-:W-:-:S04]  /*1090*/  FFMA R3, R4, R3, R5 ;  /* 0x0000000304037223 */ /* 0x000fc80000000005 */
[----:B------:R-:W-:-:S07]  /*10a0*/  FMUL.FTZ R3, R3, 2.3283064365386962891e-10 ;  /* 0x2f80000003037820 */ /* 0x000fce0000410000 */
.L_x_118:
[----:B01----:R-:W-:Y:S01]  /*10b0*/  MOV R4, R3 ;  /* 0x0000000300047202 */ /* 0x003fe20000000f00 */
[----:B------:R-:W-:Y:S01]  /*10c0*/  HFMA2 R3, -RZ, RZ, 0, 0 ;  /* 0x00000000ff037431 */ /* 0x000fe200000001ff */
[----:B------:R-:W-:-:S04]  /*10d0*/  MOV R2, R7 ;  /* 0x0000000700027202 */ /* 0x000fc80000000f00 */
[----:B------:R-:W-:Y:S05]  /*10e0*/  RET.REL.NODEC R2 `(hyperbolic_distance_kernel) ;  /* 0xffffffec02c47950 */ /* 0x000fea0003c3ffff */
        .weak           $__internal_4_$__cuda_sm3x_div_rn_noftz_f32_slowpath
        .type           $__internal_4_$__cuda_sm3x_div_rn_noftz_f32_slowpath,@function
        .size           $__internal_4_$__cuda_sm3x_div_rn_noftz_f32_slowpath,(.L_x_153 - $__internal_4_$__cuda_sm3x_div_rn_noftz_f32_slowpath)
$__internal_4_$__cuda_sm3x_div_rn_noftz_f32_slowpath:
[----:B------:R-:W-:Y:S01]  /*10f0*/  SHF.R.U32.HI R5, RZ, 0x17, R3 ;  /* 0x00000017ff057819 */ /* 0x000fe20000011603 */
[----:B------:R-:W-:Y:S01]  /*1100*/  BSSY.RECONVERGENT B1, `(.L_x_119) ;  /* 0x0000062000017945 */ /* 0x000fe20003800200 */
[----:B------:R-:W-:Y:S02]  /*1110*/  SHF.R.U32.HI R4, RZ, 0x17, R0 ;  /* 0x00000017ff047819 */ /* 0x000fe40000011600 */
[----:B------:R-:W-:Y:S02]  /*1120*/  LOP3.LUT R12, R5, 0xff, RZ, 0xc0, !PT ;  /* 0x000000ff050c7812 */ /* 0x000fe400078ec0ff */
[----:B------:R-:W-:Y:S02]  /*1130*/  LOP3.LUT R9, R4, 0xff, RZ, 0xc0, !PT ;  /* 0x000000ff04097812 */ /* 0x000fe400078ec0ff */
[----:B------:R-:W-:Y:S02]  /*1140*/  IADD3 R7, PT, PT, R12, -0x1, RZ ;  /* 0xffffffff0c077810 */ /* 0x000fe40007ffe0ff */
[----:B------:R-:W-:-:S02]  /*1150*/  IADD3 R5, PT, PT, R9, -0x1, RZ ;  /* 0xffffffff09057810 */ /* 0x000fc40007ffe0ff */
[----:B------:R-:W-:-:S04]  /*1160*/  ISETP.GT.U32.AND P0, PT, R7, 0xfd, PT ;  /* 0x000000fd0700780c */ /* 0x000fc80003f04070 */
        /* <DEDUP_REMOVED lines=22> */
[----:B------:R-:W-:Y:S02]  /*12d0*/  @!P0 IMAD.MOV.U32 R4, RZ, RZ, -0x40 ;  /* 0xffffffc0ff048424 */ /* 0x000fe400078e00ff */
[----:B------:R-:W-:Y:S01]  /*12e0*/  @!P0 FFMA R0, R0, 1.84467440737095516160e+19, RZ ;  /* 0x5f80000000008823 */ /* 0x000fe200000000ff */
[----:B------:R-:W-:Y:S02]  /*12f0*/  @!P1 FFMA R3, R3, 1.84467440737095516160e+19, RZ ;  /* 0x5f80000003039823 */ /* 0x000fe400000000ff */
[----:B------:R-:W-:-:S07]  /*1300*/  @!P1 IADD3 R4, PT, PT, R4, 0x40, RZ ;  /* 0x0000004004049810 */ /* 0x000fce0007ffe0ff */
.L_x_120:
[----:B------:R-:W-:Y:S01]  /*1310*/  LEA R8, R12, 0xc0800000, 0x17 ;  /* 0xc08000000c087811 */ /* 0x000fe200078eb8ff */
[----:B------:R-:W-:Y:S03]  /*1320*/  BSSY.RECONVERGENT B2, `(.L_x_125) ;  /* 0x0000036000027945 */ /* 0x000fe60003800200 */
[----:B------:R-:W-:Y:S02]  /*1330*/  IADD3 R8, PT, PT, -R8, R3, RZ ;  /* 0x0000000308087210 */ /* 0x000fe40007ffe1ff */
[----:B------:R-:W-:Y:S02]  /*1340*/  IADD3 R3, PT, PT, R9, -0x7f, RZ ;  /* 0xffffff8109037810 */ /* 0x000fe40007ffe0ff */
[----:B------:R-:W0:Y:S01]  /*1350*/  MUFU.RCP R5, R8 ;  /* 0x0000000800057308 */ /* 0x000e220000001000 */
[----:B------:R-:W-:Y:S02]  /*1360*/  FADD.FTZ R7, -R8, -RZ ;  /* 0x800000ff08077221 */ /* 0x000fe40000010100 */
[----:B------:R-:W-:-:S02]  /*1370*/  IMAD R0, R3, -0x800000, R0 ;  /* 0xff80000003007824 */ /* 0x000fc400078e0200 */
        /* <DEDUP_REMOVED lines=22> */
[CCC-:B------:R-:W-:Y:S01]  /*14e0*/  FFMA.RZ R3, R14.reuse, R10.reuse, R9.reuse ;  /* 0x0000000a0e037223 */ /* 0x1c0fe2000000c009 */
[C---:B------:R-:W-:Y:S01]  /*14f0*/  IADD3 R8, PT, PT, R7.reuse, 0x20, RZ ;  /* 0x0000002007087810 */ /* 0x040fe20007ffe0ff */
[CCC-:B------:R-:W-:Y:S01]  /*1500*/  FFMA.RM R4, R14.reuse, R10.reuse, R9.reuse ;  /* 0x0000000a0e047223 */ /* 0x1c0fe20000004009 */
[----:B------:R-:W-:Y:S02]  /*1510*/  ISETP.NE.AND P2, PT, R7, RZ, PT ;  /* 0x000000ff0700720c */ /* 0x000fe40003f45270 */
[----:B------:R-:W-:Y:S01]  /*1520*/  LOP3.LUT R5, R3, 0x7fffff, RZ, 0xc0, !PT ;  /* 0x007fffff03057812 */ /* 0x000fe200078ec0ff */
[----:B------:R-:W-:Y:S01]  /*1530*/  FFMA.RP R3, R14, R10, R9 ;  /* 0x0000000a0e037223 */ /* 0x000fe20000008009 */
[----:B------:R-:W-:Y:S02]  /*1540*/  ISETP.NE.AND P1, PT, R7, RZ, PT ;  /* 0x000000ff0700720c */ /* 0x000fe40003f25270 */
[----:B------:R-:W-:Y:S02]  /*1550*/  LOP3.LUT R5, R5, 0x800000, RZ, 0xfc, !PT ;  /* 0x0080000005057812 */ /* 0x000fe400078efcff */
[----:B------:R-:W-:-:S02]  /*1560*/  IADD3 R7, PT, PT, -R7, RZ, RZ ;  /* 0x000000ff07077210 */ /* 0x000fc40007ffe1ff */
[----:B------:R-:W-:Y:S02]  /*1570*/  SHF.L.U32 R8, R5, R8, RZ ;  /* 0x0000000805087219 */ /* 0x000fe400000006ff */
[----:B------:R-:W-:Y:S02]  /*1580*/  FSETP.NEU.FTZ.AND P0, PT, R3, R4, PT ;  /* 0x000000040300720b */ /* 0x000fe40003f1d000 */
[----:B------:R-:W-:Y:S02]  /*1590*/  SEL R4, R7, RZ, P2 ;  /* 0x000000ff07047207 */ /* 0x000fe40001000000 */
[----:B------:R-:W-:Y:S02]  /*15a0*/  ISETP.NE.AND P1, PT, R8, RZ, P1 ;  /* 0x000000ff0800720c */ /* 0x000fe40000f25270 */
[----:B------:R-:W-:Y:S02]  /*15b0*/  SHF.R.U32.HI R4, RZ, R4, R5 ;  /* 0x00000004ff047219 */ /* 0x000fe40000011605 */
[----:B------:R-:W-:-:S02]  /*15c0*/  PLOP3.LUT P0, PT, P0, P1, PT, 0xf8, 0x8f ;  /* 0x00000000008f781c */ /* 0x000fc40000703f70 */
[----:B------:R-:W-:Y:S02]  /*15d0*/  SHF.R.U32.HI R8, RZ, 0x1, R4 ;  /* 0x00000001ff087819 */ /* 0x000fe40000011604 */
[----:B------:R-:W-:-:S04]  /*15e0*/  SEL R3, RZ, 0x1, !P0 ;  /* 0x00000001ff037807 */ /* 0x000fc80004000000 */
[----:B------:R-:W-:-:S04]  /*15f0*/  LOP3.LUT R3, R3, 0x1, R8, 0xf8, !PT ;  /* 0x0000000103037812 */ /* 0x000fc800078ef808 */
[----:B------:R-:W-:-:S04]  /*1600*/  LOP3.LUT R3, R3, R4, RZ, 0xc0, !PT ;  /* 0x0000000403037212 */ /* 0x000fc800078ec0ff */
[----:B------:R-:W-:-:S04]  /*1610*/  IADD3 R3, PT, PT, R8, R3, RZ ;  /* 0x0000000308037210 */ /* 0x000fc80007ffe0ff */
[----:B------:R-:W-:Y:S01]  /*1620*/  LOP3.LUT R0, R3, R0, RZ, 0xfc, !PT ;  /* 0x0000000003007212 */ /* 0x000fe200078efcff */
[----:B------:R-:W-:Y:S06]  /*1630*/  BRA `(.L_x_128) ;  /* 0x0000000000107947 */ /* 0x000fec0003800000 */
.L_x_127:
[----:B------:R-:W-:-:S04]  /*1640*/  LOP3.LUT R0, R0, 0x80000000, RZ, 0xc0, !PT ;  /* 0x8000000000007812 */ /* 0x000fc800078ec0ff */
[----:B------:R-:W-:Y:S01]  /*1650*/  LOP3.LUT R0, R0, 0x7f800000, RZ, 0xfc, !PT ;  /* 0x7f80000000007812 */ /* 0x000fe200078efcff */
[----:B------:R-:W-:Y:S06]  /*1660*/  BRA `(.L_x_128) ;  /* 0x0000000000047947 */ /* 0x000fec0003800000 */
.L_x_126:
[----:B------:R-:W-:-:S07]  /*1670*/  LEA R0, R5, R0, 0x17 ;  /* 0x0000000005007211 */ /* 0x000fce00078eb8ff */
.L_x_128:
[----:B------:R-:W-:Y:S05]  /*1680*/  BSYNC.RECONVERGENT B2 ;  /* 0x0000000000027941 */ /* 0x000fea0003800200 */
.L_x_125:
[----:B------:R-:W-:Y:S05]  /*1690*/  BRA `(.L_x_129) ;  /* 0x0000000000207947 */ /* 0x000fea0003800000 */
.L_x_124:
[----:B------:R-:W-:-:S04]  /*16a0*/  LOP3.LUT R0, R3, 0x80000000, R0, 0x48, !PT ;  /* 0x8000000003007812 */ /* 0x000fc800078e4800 */
[----:B------:R-:W-:Y:S01]  /*16b0*/  LOP3.LUT R0, R0, 0x7f800000, RZ, 0xfc, !PT ;  /* 0x7f80000000007812 */ /* 0x000fe200078efcff */
[----:B------:R-:W-:Y:S06]  /*16c0*/  BRA `(.L_x_129) ;  /* 0x0000000000147947 */ /* 0x000fec0003800000 */
.L_x_123:
[----:B------:R-:W-:Y:S01]  /*16d0*/  LOP3.LUT R0, R3, 0x80000000, R0, 0x48, !PT ;  /* 0x8000000003007812 */ /* 0x000fe200078e4800 */
[----:B------:R-:W-:Y:S06]  /*16e0*/  BRA `(.L_x_129) ;  /* 0x00000000000c7947 */ /* 0x000fec0003800000 */
.L_x_122:
[----:B------:R-:W0:Y:S01]  /*16f0*/  MUFU.RSQ R0, -QNAN ;  /* 0xffc0000000007908 */ /* 0x000e220000001400 */
[----:B------:R-:W-:Y:S05]  /*1700*/  BRA `(.L_x_129) ;  /* 0x0000000000047947 */ /* 0x000fea0003800000 */
.L_x_121:
[----:B------:R-:W-:-:S07]  /*1710*/  FADD.FTZ R0, R0, R3 ;  /* 0x0000000300007221 */ /* 0x000fce0000010000 */
.L_x_129:
[----:B------:R-:W-:Y:S05]  /*1720*/  BSYNC.RECONVERGENT B1 ;  /* 0x0000000000017941 */ /* 0x000fea0003800200 */
.L_x_119:
[----:B------:R-:W-:-:S04]  /*1730*/  HFMA2 R3, -RZ, RZ, 0, 0 ;  /* 0x00000000ff037431 */ /* 0x000fc800000001ff */
[----:B0-----:R-:W-:Y:S05]  /*1740*/  RET.REL.NODEC R2 `(hyperbolic_distance_kernel) ;  /* 0xffffffe8022c7950 */ /* 0x001fea0003c3ffff */
.L_x_130:
        /* <DEDUP_REMOVED lines=11> */
.L_x_153:


//--------------------- .text.mobius_add_kernel   --------------------------
	.section	.text.mobius_add_kernel,"ax",@progbits
	.align	128
        .global         mobius_add_kernel
        .type           mobius_add_kernel,@function
        .size           mobius_add_kernel,(.L_x_154 - mobius_add_kernel)
        .other          mobius_add_kernel,@"STO_CUDA_ENTRY STV_DEFAULT"
mobius_add_kernel:
.text.mobius_add_kernel:
[----:B------:R-:W-:Y:S01]  /*0000*/  LDC R1, c[0x0][0x37c] ;  /* 0x0000df00ff017b82 */ /* 0x000fe20000000800 */
[----:B------:R-:W0:Y:S07]  /*0010*/  S2R R3, SR_TID.X ;  /* 0x0000000000037919 */ /* 0x000e2e0000002100 */
[----:B------:R-:W0:Y:S01]  /*0020*/  S2UR UR4, SR_CTAID.X ;  /* 0x00000000000479c3 */ /* 0x000e220000002500 */
[----:B------:R-:W1:Y:S07]  /*0030*/  LDCU UR5, c[0x0][0x39c] ;  /* 0x00007380ff0577ac */ /* 0x000e6e0008000800 */
[----:B------:R-:W0:Y:S08]  /*0040*/  LDC R6, c[0x0][0x360] ;  /* 0x0000d800ff067b82 */ /* 0x000e300000000800 */
[----:B------:R-:W1:Y:S01]  /*0050*/  LDC R0, c[0x0][0x3a0] ;  /* 0x0000e800ff007b82 */ /* 0x000e620000000800 */
[----:B0-----:R-:W-:-:S02]  /*0060*/  IMAD R6, R6, UR4, R3 ;  /* 0x0000000406067c24 */ /* 0x001fc4000f8e0203 */
[----:B-1----:R-:W-:-:S05]  /*0070*/  IMAD R3, R0, UR5, RZ ;  /* 0x0000000500037c24 */ /* 0x002fca000f8e02ff */
[----:B------:R-:W-:-:S13]  /*0080*/  ISETP.GE.AND P0, PT, R6, R3, PT ;  /* 0x000000030600720c */ /* 0x000fda0003f06270 */
[----:B------:R-:W-:Y:S05]  /*0090*/  @P0 EXIT ;  /* 0x000000000000094d */ /* 0x000fea0003800000 */
[----:B------:R-:W-:Y:S01]  /*00a0*/  ISETP.GE.AND P0, PT, R0, 0x1, PT ;  /* 0x000000010000780c */ /* 0x000fe20003f06270 */
[----:B------:R-:W0:Y:S01]  /*00b0*/  LDCU.64 UR12, c[0x0][0x358] ;  /* 0x00006b00ff0c77ac */ /* 0x000e220008000a00 */
[----:B------:R-:W-:Y:S01]  /*00c0*/  HFMA2 R22, -RZ, RZ, 0, 0 ;  /* 0x00000000ff167431 */ /* 0x000fe200000001ff */
[----:B------:R-:W-:Y:S01]  /*00d0*/  MOV R10, RZ ;  /* 0x000000ff000a7202 */ /* 0x000fe20000000f00 */
[----:B------:R-:W-:-:S09]  /*00e0*/  IMAD.MOV.U32 R20, RZ, RZ, RZ ;  /* 0x000000ffff147224 */ /* 0x000fd200078e00ff */
[----:B------:R-:W-:Y:S05]  /*00f0*/  @!P0 BRA `(.L_x_131) ;  /* 0x0000000800548947 */ /* 0x000fea0003800000 */
[----:B------:R-:W-:Y:S02]  /*0100*/  IABS R8, R0 ;  /* 0x0000000000087213 */ /* 0x000fe40000000000 */
[----:B------:R-:W-:Y:S02]  /*0110*/  IABS R9, R6 ;  /* 0x0000000600097213 */ /* 0x000fe40000000000 */
[----:B------:R-:W1:Y:S01]  /*0120*/  I2F.RP R4, R8 ;  /* 0x0000000800047306 */ /* 0x000e620000209400 */
[C---:B------:R-:W-:Y:S02]  /*0130*/  ISETP.GE.U32.AND P3, PT, R0.reuse, 0x8, PT ;  /* 0x000000080000780c */ /* 0x040fe40003f66070 */
[C---:B------:R-:W-:Y:S02]  /*0140*/  ISETP.NE.AND P1, PT, R0.reuse, RZ, PT ;  /* 0x000000ff0000720c */ /* 0x040fe40003f25270 */
[----:B------:R-:W-:Y:S02]  /*0150*/  LOP3.LUT R27, R0, 0x7, RZ, 0xc0, !PT ;  /* 0x00000007001b7812 */ /* 0x000fe400078ec0ff */
[----:B------:R-:W-:-:S02]  /*0160*/  MOV R20, RZ ;  /* 0x000000ff00147202 */ /* 0x000fc40000000f00 */
[----:B------:R-:W-:Y:S02]  /*0170*/  MOV R10, RZ ;  /* 0x000000ff000a7202 */ /* 0x000fe40000000f00 */
[----:B------:R-:W-:Y:S01]  /*0180*/  MOV R22, RZ ;  /* 0x000000ff00167202 */ /* 0x000fe20000000f00 */
[----:B-1----:R-:W1:Y:S02]  /*0190*/  MUFU.RCP R4, R4 ;  /* 0x0000000400047308 */ /* 0x002e640000001000 */
[----:B-1----:R-:W-:-:S06]  /*01a0*/  IADD3 R2, PT, PT, R4, 0xffffffe, RZ ;  /* 0x0ffffffe04027810 */ /* 0x002fcc0007ffe0ff */
[----:B------:R1:W2:Y:S02]  /*01b0*/  F2I.FTZ.U32.TRUNC.NTZ R3, R2 ;  /* 0x0000000200037305 */ /* 0x0002a4000021f000 */
[----:B-1----:R-:W-:Y:S01]  /*01c0*/  IMAD.MOV.U32 R2, RZ, RZ, RZ ;  /* 0x000000ffff027224 */ /* 0x002fe200078e00ff */
[----:B--2---:R-:W-:-:S05]  /*01d0*/  IADD3 R5, PT, PT, RZ, -R3, RZ ;  /* 0x80000003ff057210 */ /* 0x004fca0007ffe0ff */
[----:B------:R-:W-:-:S04]  /*01e0*/  IMAD R5, R5, R8, RZ ;  /* 0x0000000805057224 */ /* 0x000fc800078e02ff */
[----:B------:R-:W-:-:S06]  /*01f0*/  IMAD.HI.U32 R3, R3, R5, R2 ;  /* 0x0000000503037227 */ /* 0x000fcc00078e0002 */
[----:B------:R-:W-:-:S05]  /*0200*/  IMAD.HI.U32 R3, R3, R9, RZ ;  /* 0x0000000903037227 */ /* 0x000fca00078e00ff */
[----:B------:R-:W-:-:S05]  /*0210*/  IADD3 R3, PT, PT, -R3, RZ, RZ ;  /* 0x000000ff03037210 */ /* 0x000fca0007ffe1ff */
[----:B------:R-:W-:-:S05]  /*0220*/  IMAD R9, R8, R3, R9 ;  /* 0x0000000308097224 */ /* 0x000fca00078e0209 */
[----:B------:R-:W-:-:S13]  /*0230*/  ISETP.GT.U32.AND P0, PT, R8, R9, PT ;  /* 0x000000090800720c */ /* 0x000fda0003f04070 */
[----:B------:R-:W-:Y:S02]  /*0240*/  @!P0 IADD3 R9, PT, PT, R9, -R8, RZ ;  /* 0x8000000809098210 */ /* 0x000fe40007ffe0ff */
[----:B------:R-:W-:Y:S02]  /*0250*/  ISETP.GE.AND P0, PT, R6, RZ, PT ;  /* 0x000000ff0600720c */ /* 0x000fe40003f06270 */
[----:B------:R-:W-:-:S13]  /*0260*/  ISETP.GT.U32.AND P2, PT, R8, R9, PT ;  /* 0x000000090800720c */ /* 0x000fda0003f44070 */
[----:B------:R-:W-:Y:S01]  /*0270*/  @!P2 IMAD.IADD R9, R9, 0x1, -R8 ;  /* 0x000000010909a824 */ /* 0x000fe200078e0a08 */
[----:B------:R-:W-:Y:S01]  /*0280*/  ISETP.NE.AND P2, PT, R27, RZ, PT ;  /* 0x000000ff1b00720c */ /* 0x000fe20003f45270 */
[----:B------:R-:W-:-:S03]  /*0290*/  IMAD.MOV.U32 R8, RZ, RZ, RZ ;  /* 0x000000ffff087224 */ /* 0x000fc600078e00ff */
[----:B------:R-:W-:Y:S02]  /*02a0*/  @!P0 IADD3 R9, PT, PT, -R9, RZ, RZ ;  /* 0x000000ff09098210 */ /* 0x000fe40007ffe1ff */
[----:B------:R-:W-:Y:S01]  /*02b0*/  @!P1 LOP3.LUT R9, RZ, R0, RZ, 0x33, !PT ;  /* 0x00000000ff099212 */ /* 0x000fe200078e33ff */
[----:B------:R-:W-:Y:S06]  /*02c0*/  @!P3 BRA `(.L_x_132) ;  /* 0x0000000000ecb947 */ /* 0x000fec0003800000 */
[----:B------:R-:W1:Y:S01]  /*02d0*/  LDCU.128 UR8, c[0x0][0x380] ;  /* 0x00007000ff0877ac */ /* 0x000e620008000c00 */
[----:B------:R-:W-:Y:S01]  /*02e0*/  LOP3.LUT R8, R0, 0x7ffffff8, RZ, 0xc0, !PT ;  /* 0x7ffffff800087812 */ /* 0x000fe200078ec0ff */
[----:B------:R-:W-:Y:S02]  /*02f0*/  HFMA2 R20, -RZ, RZ, 0, 0 ;  /* 0x00000000ff147431 */ /* 0x000fe400000001ff */
[----:B------:R-:W-:Y:S01]  /*0300*/  IMAD.IADD R7, R6, 0x1, -R9 ;  /* 0x0000000106077824 */ /* 0x000fe200078e0a09 */
[----:B------:R-:W-:Y:S01]  /*0310*/  IADD3 R25, PT, PT, -R8, RZ, RZ ;  /* 0x000000ff08197210 */ /* 0x000fe20007ffe1ff */
[----:B-1----:R-:W-:Y:S02]  /*0320*/  UIADD3 UR6, UP0, UPT, UR8, 0x10, URZ ;  /* 0x0000001008067890 */ /* 0x002fe4000ff1e0ff */
[----:B------:R-:W-:Y:S02]  /*0330*/  UIADD3 UR4, UP1, UPT, UR10, 0x10, URZ ;  /* 0x000000100a047890 */ /* 0x000fe4000ff3e0ff */
[----:B------:R-:W-:-:S02]  /*0340*/  UIADD3.X UR7, UPT, UPT, URZ, UR9, URZ, UP0, !UPT ;  /* 0x00000009ff077290 */ /* 0x000fc400087fe4ff */
[----:B------:R-:W-:-:S12]  /*0350*/  UIADD3.X UR5, UPT, UPT, URZ, UR11, URZ, UP1, !UPT ;  /* 0x0000000bff057290 */ /* 0x000fd80008ffe4ff */
.L_x_133:
[----:B------:R-:W-:Y:S01]  /*0360*/  MOV R5, UR7 ;  /* 0x0000000700057c02 */ /* 0x000fe20008000f00 */
[----:B------:R-:W-:Y:S01]  /*0370*/  IMAD.U32 R4, RZ, RZ, UR6 ;  /* 0x00000006ff047e24 */ /* 0x000fe2000f8e00ff */
[----:B------:R-:W-:Y:S02]  /*0380*/  MOV R2, UR4 ;  /* 0x0000000400027c02 */ /* 0x000fe40008000f00 */
[----:B------:R-:W-:Y:S01]  /*0390*/  MOV R3, UR5 ;  /* 0x0000000500037c02 */ /* 0x000fe20008000f00 */
[----:B------:R-:W-:-:S04]  /*03a0*/  IMAD.WIDE R4, R7, 0x4, R4 ;  /* 0x0000000407047825 */ /* 0x000fc800078e0204 */
[----:B------:R-:W-:Y:S01]  /*03b0*/  IMAD.WIDE R2, R7, 0x4, R2 ;  /* 0x0000000407027825 */ /* 0x000fe200078e0202 */
[----:B0-----:R-:W2:Y:S04]  /*03c0*/  LDG.E R29, desc[UR12][R4.64+-0x10] ;  /* 0xfffff00c041d7981 */ /* 0x001ea8000c1e1900 */
        /* <DEDUP_REMOVED lines=22> */
[----:B------:R-:W-:-:S02]  /*0530*/  VIADD R25, R25, 0x8 ;  /* 0x0000000819197836 */ /* 0x000fc40000000000 */
[-C--:B------:R-:W-:Y:S01]  /*0540*/  FFMA R19, R17, R16.reuse, R19 ;  /* 0x0000001011137223 */ /* 0x080fe20000000013 */
[----:B------:R-:W-:Y:S01]  /*0550*/  FFMA R21, R16, R16, R21 ;  /* 0x0000001010157223 */ /* 0x000fe20000000015 */
[----:B------:R-:W-:Y:S01]  /*0560*/  FFMA R22, R15, R15, R22 ;  /* 0x0000000f0f167223 */ /* 0x000fe20000000016 */
[----:B------:R-:W-:Y:S01]  /*0570*/  ISETP.NE.AND P0, PT, R25, RZ, PT ;  /* 0x000000ff1900720c */ /* 0x000fe20003f05270 */
[-C--:B------:R-:W-:Y:S01]  /*0580*/  FFMA R19, R15, R14.reuse, R19 ;  /* 0x0000000e0f137223 */ /* 0x080fe20000000013 */
[----:B------:R-:W-:Y:S01]  /*0590*/  FFMA R21, R14, R14, R21 ;  /* 0x0000000e0e157223 */ /* 0x000fe20000000015 */
[C---:B0-----:R-:W-:Y:S02]  /*05a0*/  FFMA R3, R13.reuse, R13, R22 ;  /* 0x0000000d0d037223 */ /* 0x041fe40000000016 */
[-C--:B------:R-:W-:Y:S01]  /*05b0*/  FFMA R2, R13, R24.reuse, R19 ;  /* 0x000000180d027223 */ /* 0x080fe20000000013 */
[----:B------:R-:W-:Y:S01]  /*05c0*/  FFMA R24, R24, R24, R21 ;  /* 0x0000001818187223 */ /* 0x000fe20000000015 */
[----:B------:R-:W-:-:S04]  /*05d0*/  FFMA R4, R12, R12, R3 ;  /* 0x0000000c0c047223 */ /* 0x000fc80000000003 */
[----:B------:R-:W-:Y:S01]  /*05e0*/  FFMA R4, R11, R11, R4 ;  /* 0x0000000b0b047223 */ /* 0x000fe20000000004 */
[----:B------:R-:W-:-:S03]  /*05f0*/  IADD3 R7, PT, PT, R7, 0x8, RZ ;  /* 0x0000000807077810 */ /* 0x000fc60007ffe0ff */
        /* <DEDUP_REMOVED lines=8> */
.L_x_132:
[----:B------:R-:W-:Y:S05]  /*0680*/  @!P2 BRA `(.L_x_131) ;  /* 0x0000000000f0a947 */ /* 0x000fea0003800000 */
[----:B------:R-:W-:Y:S02]  /*0690*/  ISETP.GE.U32.AND P0, PT, R27, 0x4, PT ;  /* 0x000000041b00780c */ /* 0x000fe40003f06070 */
[----:B------:R-:W-:-:S04]  /*06a0*/  LOP3.LUT R16, R0, 0x3, RZ, 0xc0, !PT ;  /* 0x0000000300107812 */ /* 0x000fc800078ec0ff */
[----:B------:R-:W-:-:S07]  /*06b0*/  ISETP.NE.AND P1, PT, R16, RZ, PT ;  /* 0x000000ff1000720c */ /* 0x000fce0003f25270 */
[----:B------:R-:W-:Y:S06]  /*06c0*/  @!P0 BRA `(.L_x_134) ;  /* 0x0000000000688947 */ /* 0x000fec0003800000 */
[----:B------:R-:W1:Y:S01]  /*06d0*/  LDC.64 R2, c[0x0][0x380] ;  /* 0x0000e000ff027b82 */ /* 0x000e620000000a00 */
[----:B------:R-:W-:-:S07]  /*06e0*/  IADD3 R7, PT, PT, -R9, R8, R6 ;  /* 0x0000000809077210 */ /* 0x000fce0007ffe106 */
[----:B------:R-:W2:Y:S01]  /*06f0*/  LDC.64 R4, c[0x0][0x388] ;  /* 0x0000e200ff047b82 */ /* 0x000ea20000000a00 */
[----:B-1----:R-:W-:-:S05]  /*0700*/  IMAD.WIDE R2, R7, 0x4, R2 ;  /* 0x0000000407027825 */ /* 0x002fca00078e0202 */
[----:B0-----:R-:W3:Y:S01]  /*0710*/  LDG.E R13, desc[UR12][R2.64+0x4] ;  /* 0x0000040c020d7981 */ /* 0x001ee2000c1e1900 */
[----:B--2---:R-:W-:-:S03]  /*0720*/  IMAD.WIDE R4, R7, 0x4, R4 ;  /* 0x0000000407047825 */ /* 0x004fc600078e0204 */
[----:B------:R-:W2:Y:S04]  /*0730*/  LDG.E R15, desc[UR12][R2.64+0x8] ;  /* 0x0000080c020f7981 */ /* 0x000ea8000c1e1900 */
[----:B------:R-:W4:Y:S04]  /*0740*/  LDG.E R7, desc[UR12][R2.64] ;  /* 0x0000000c02077981 */ /* 0x000f28000c1e1900 */
[----:B------:R-:W5:Y:S04]  /*0750*/  LDG.E R11, desc[UR12][R4.64] ;  /* 0x0000000c040b7981 */ /* 0x000f68000c1e1900 */
[----:B------:R-:W2:Y:S04]  /*0760*/  LDG.E R12, desc[UR12][R4.64+0x4] ;  /* 0x0000040c040c7981 */ /* 0x000ea8000c1e1900 */
[----:B------:R-:W2:Y:S04]  /*0770*/  LDG.E R14, desc[UR12][R4.64+0x8] ;  /* 0x0000080c040e7981 */ /* 0x000ea8000c1e1900 */
[----:B------:R-:W2:Y:S04]  /*0780*/  LDG.E R17, desc[UR12][R2.64+0xc] ;  /* 0x00000c0c02117981 */ /* 0x000ea8000c1e1900 */
[----:B------:R-:W2:Y:S01]  /*0790*/  LDG.E R18, desc[UR12][R4.64+0xc] ;  /* 0x00000c0c04127981 */ /* 0x000ea2000c1e1900 */
[----:B------:R-:W-:Y:S01]  /*07a0*/  IADD3 R8, PT, PT, R8, 0x4, RZ ;  /* 0x0000000408087810 */ /* 0x000fe20007ffe0ff */
[C---:B----4-:R-:W-:Y:S01]  /*07b0*/  FFMA R22, R7.reuse, R7, R22 ;  /* 0x0000000707167223 */ /* 0x050fe20000000016 */
[-C--:B-----5:R-:W-:Y:S01]  /*07c0*/  FFMA R7, R7, R11.reuse, R20 ;  /* 0x0000000b07077223 */ /* 0x0a0fe20000000014 */
[----:B------:R-:W-:-:S02]  /*07d0*/  FFMA R10, R11, R11, R10 ;  /* 0x0000000b0b0a7223 */ /* 0x000fc4000000000a */
[C---:B---3--:R-:W-:Y:S01]  /*07e0*/  FFMA R22, R13.reuse, R13, R22 ;  /* 0x0000000d0d167223 */ /* 0x048fe20000000016 */
[-C--:B--2---:R-:W-:Y:S01]  /*07f0*/  FFMA R7, R13, R12.reuse, R7 ;  /* 0x0000000c0d077223 */ /* 0x084fe20000000007 */
[----:B------:R-:W-:Y:S02]  /*0800*/  FFMA R10, R12, R12, R10 ;  /* 0x0000000c0c0a7223 */ /* 0x000fe4000000000a */
[C---:B------:R-:W-:Y:S01]  /*0810*/  FFMA R22, R15.reuse, R15, R22 ;  /* 0x0000000f0f167223 */ /* 0x040fe20000000016 */
[-C--:B------:R-:W-:Y:S01]  /*0820*/  FFMA R7, R15, R14.reuse, R7 ;  /* 0x0000000e0f077223 */ /* 0x080fe20000000007 */
[----:B------:R-:W-:Y:S02]  /*0830*/  FFMA R10, R14, R14, R10 ;  /* 0x0000000e0e0a7223 */ /* 0x000fe4000000000a */
[C---:B------:R-:W-:Y:S01]  /*0840*/  FFMA R22, R17.reuse, R17, R22 ;  /* 0x0000001111167223 */ /* 0x040fe20000000016 */
[-C--:B------:R-:W-:Y:S01]  /*0850*/  FFMA R20, R17, R18.reuse, R7 ;  /* 0x0000001211147223 */ /* 0x080fe20000000007 */
[----:B------:R-:W-:-:S07]  /*0860*/  FFMA R10, R18, R18, R10 ;  /* 0x00000012120a7223 */ /* 0x000fce000000000a */
.L_x_134:
[----:B------:R-:W-:Y:S05]  /*0870*/  @!P1 BRA `(.L_x_131) ;  /* 0x0000000000749947 */ /* 0x000fea0003800000 */
[----:B------:R-:W1:Y:S01]  /*0880*/  LDC.64 R14, c[0x0][0x380] ;  /* 0x0000e000ff0e7b82 */ /* 0x000e620000000a00 */
[----:B------:R-:W-:Y:S02]  /*0890*/  ISETP.NE.AND P0, PT, R16, 0x1, PT ;  /* 0x000000011000780c */ /* 0x000fe40003f05270 */
[----:B------:R-:W-:-:S04]  /*08a0*/  LOP3.LUT R0, R0, 0x1, RZ, 0xc0, !PT ;  /* 0x0000000100007812 */ /* 0x000fc800078ec0ff */
[----:B------:R-:W-:Y:S01]  /*08b0*/  ISETP.NE.U32.AND P1, PT, R0, 0x1, PT ;  /* 0x000000010000780c */ /* 0x000fe20003f25070 */
[----:B------:R-:W2:Y:S06]  /*08c0*/  LDC.64 R12, c[0x0][0x388] ;  /* 0x0000e200ff0c7b82 */ /* 0x000eac0000000a00 */
[----:B------:R-:W-:Y:S02]  /*08d0*/  @P0 IADD3 R7, PT, PT, -R9, R8, R6 ;  /* 0x0000000809070210 */ /* 0x000fe40007ffe106 */
[----:B------:R-:W3:Y:S01]  /*08e0*/  LDC.64 R4, c[0x0][0x380] ;  /* 0x0000e000ff047b82 */ /* 0x000ee20000000a00 */
[----:B------:R-:W-:-:S04]  /*08f0*/  @P0 IADD3 R8, PT, PT, R8, 0x2, RZ ;  /* 0x0000000208080810 */ /* 0x000fc80007ffe0ff */
[----:B------:R-:W-:-:S03]  /*0900*/  @!P1 IADD3 R9, PT, PT, -R9, R8, R6 ;  /* 0x0000000809099210 */ /* 0x000fc60007ffe106 */
[----:B------:R-:W4:Y:S01]  /*0910*/  LDC.64 R2, c[0x0][0x388] ;  /* 0x0000e200ff027b82 */ /* 0x000f220000000a00 */
[----:B-1----:R-:W-:-:S05]  /*0920*/  @P0 IMAD.WIDE R14, R7, 0x4, R14 ;  /* 0x00000004070e0825 */ /* 0x002fca00078e020e */
[----:B0-----:R-:W5:Y:S01]  /*0930*/  @P0 LDG.E R17, desc[UR12][R14.64+0x4] ;  /* 0x0000040c0e110981 */ /* 0x001f62000c1e1900 */
[----:B--2---:R-:W-:-:S03]  /*0940*/  @P0 IMAD.WIDE R12, R7, 0x4, R12 ;  /* 0x00000004070c0825 */ /* 0x004fc600078e020c */
[----:B------:R-:W2:Y:S04]  /*0950*/  @P0 LDG.E R7, desc[UR12][R14.64] ;  /* 0x0000000c0e070981 */ /* 0x000ea8000c1e1900 */
[----:B------:R-:W5:Y:S01]  /*0960*/  @P0 LDG.E R11, desc[UR12][R12.64] ;  /* 0x0000000c0c0b0981 */ /* 0x000f62000c1e1900 */
[----:B---3--:R-:W-:-:S03]  /*0970*/  @!P1 IMAD.WIDE R4, R9, 0x4, R4 ;  /* 0x0000000409049825 */ /* 0x008fc600078e0204 */
[----:B------:R-:W3:Y:S04]  /*0980*/  @P0 LDG.E R8, desc[UR12][R12.64+0x4] ;  /* 0x0000040c0c080981 */ /* 0x000ee8000c1e1900 */
[----:B------:R-:W3:Y:S01]  /*0990*/  @!P1 LDG.E R5, desc[UR12][R4.64] ;  /* 0x0000000c04059981 */ /* 0x000ee2000c1e1900 */
[----:B----4-:R-:W-:-:S06]  /*09a0*/  @!P1 IMAD.WIDE R2, R9, 0x4, R2 ;  /* 0x0000000409029825 */ /* 0x010fcc00078e0202 */
[----:B------:R-:W4:Y:S01]  /*09b0*/  @!P1 LDG.E R3, desc[UR12][R2.64] ;  /* 0x0000000c02039981 */ /* 0x000f22000c1e1900 */
[C---:B--2---:R-:W-:Y:S01]  /*09c0*/  @P0 FFMA R0, R7.reuse, R7, R22 ;  /* 0x0000000707000223 */ /* 0x044fe20000000016 */
[-C--:B-----5:R-:W-:Y:S01]  /*09d0*/  @P0 FFMA R7, R7, R11.reuse, R20 ;  /* 0x0000000b07070223 */ /* 0x0a0fe20000000014 */
[----:B------:R-:W-:Y:S02]  /*09e0*/  @P0 FFMA R11, R11, R11, R10 ;  /* 0x0000000b0b0b0223 */ /* 0x000fe4000000000a */
[C---:B------:R-:W-:Y:S01]  /*09f0*/  @P0 FFMA R22, R17.reuse, R17, R0 ;  /* 0x0000001111160223 */ /* 0x040fe20000000000 */
[-C--:B---3--:R-:W-:Y:S01]  /*0a00*/  @P0 FFMA R20, R17, R8.reuse, R7 ;  /* 0x0000000811140223 */ /* 0x088fe20000000007 */
[----:B------:R-:W-:Y:S02]  /*0a10*/  @P0 FFMA R10, R8, R8, R11 ;  /* 0x00000008080a0223 */ /* 0x000fe4000000000b */
[C---:B------:R-:W-:Y:S01]  /*0a20*/  @!P1 FFMA R22, R5.reuse, R5, R22 ;  /* 0x0000000505169223 */ /* 0x040fe20000000016 */
[-C--:B----4-:R-:W-:Y:S01]  /*0a30*/  @!P1 FFMA R20, R5, R3.reuse, R20 ;  /* 0x0000000305149223 */ /* 0x090fe20000000014 */
[----:B------:R-:W-:-:S07]  /*0a40*/  @!P1 FFMA R10, R3, R3, R10 ;  /* 0x00000003030a9223 */ /* 0x000fce000000000a */
.L_x_131:
[----:B------:R-:W1:Y:S08]  /*0a50*/  LDC.64 R4, c[0x0][0x388] ;  /* 0x0000e200ff047b82 */ /* 0x000e700000000a00 */
[----:B------:R-:W2:Y:S08]  /*0a60*/  LDC.64 R2, c[0x0][0x380] ;  /* 0x0000e000ff027b82 */ /* 0x000eb00000000a00 */
[----:B------:R-:W3:Y:S01]  /*0a70*/  LDC R11, c[0x0][0x398] ;  /* 0x0000e600ff0b7b82 */ /* 0x000ee20000000800 */
[----:B-1----:R-:W-:-:S06]  /*0a80*/  IMAD.WIDE R4, R6, 0x4, R4 ;  /* 0x0000000406047825 */ /* 0x002fcc00078e0204 */
[----:B0-----:R-:W4:Y:S01]  /*0a90*/  LDG.E R4, desc[UR12][R4.64] ;  /* 0x0000000c04047981 */ /* 0x001f22000c1e1900 */
[----:B--2---:R-:W-:-:S05]  /*0aa0*/  IMAD.WIDE R2, R6, 0x4, R2 ;  /* 0x0000000406027825 */ /* 0x004fca00078e0202 */
[----:B------:R0:W2:Y:S01]  /*0ab0*/  LDG.E R0, desc[UR12][R2.64] ;  /* 0x0000000c02007981 */ /* 0x0000a2000c1e1900 */
[C---:B---3--:R-:W-:Y:S01]  /*0ac0*/  FADD R7, R11.reuse, R11 ;  /* 0x0000000b0b077221 */ /* 0x048fe20000000000 */
[----:B------:R-:W-:-:S03]  /*0ad0*/  FMUL R9, R11, R11 ;  /* 0x0000000b0b097220 */ /* 0x000fc60000400000 */
[----:B------:R-:W-:Y:S01]  /*0ae0*/  FFMA R7, R7, R20, 1 ;  /* 0x3f80000007077423 */ /* 0x000fe20000000014 */
[----:B------:R-:W-:-:S04]  /*0af0*/  FMUL R8, R9, R22 ;  /* 0x0000001609087220 */ /* 0x000fc80000400000 */
[----:B------:R-:W-:-:S04]  /*0b00*/  FFMA R8, R8, R10, R7 ;  /* 0x0000000a08087223 */ /* 0x000fc80000000007 */
[----:B------:R-:W-:-:S04]  /*0b10*/  FADD R13, R8, 9.9999999392252902908e-09 ;  /* 0x322bcc77080d7421 */ /* 0x000fc80000000000 */
[----:B------:R-:W0:Y:S01]  /*0b20*/  MUFU.RCP R8, R13 ;  /* 0x0000000d00087308 */ /* 0x000e220000001000 */
[-C--:B------:R-:W-:Y:S01]  /*0b30*/  FFMA R9, -R22, R11.reuse, 1 ;  /* 0x3f80000016097423 */ /* 0x080fe2000000010b */
[----:B------:R-:W-:Y:S01]  /*0b40*/  FFMA R7, R10, R11, R7 ;  /* 0x0000000b0a077223 */ /* 0x000fe20000000007 */
[----:B------:R-:W-:Y:S01]  /*0b50*/  BSSY.RECONVERGENT B0, `(.L_x_135) ;  /* 0x000000d000007945 */ /* 0x000fe20003800200 */
[----:B0-----:R-:W-:-:S04]  /*0b60*/  FFMA R3, -R13, R8, 1 ;  /* 0x3f8000000d037423 */ /* 0x001fc80000000108 */
[----:B------:R-:W-:Y:S01]  /*0b70*/  FFMA R3, R8, R3, R8 ;  /* 0x0000000308037223 */ /* 0x000fe20000000008 */
[----:B----4-:R-:W-:-:S04]  /*0b80*/  FMUL R9, R4, R9 ;  /* 0x0000000904097220 */ /* 0x010fc80000400000 */
[----:B--2---:R-:W-:-:S04]  /*0b90*/  FFMA R0, R0, R7, R9 ;  /* 0x0000000700007223 */ /* 0x004fc80000000009 */
[----:B------:R-:W0:Y:S01]  /*0ba0*/  FCHK P0, R0, R13 ;  /* 0x0000000d00007302 */ /* 0x000e220000000000 */
[----:B------:R-:W-:-:S04]  /*0bb0*/  FFMA R2, R0, R3, RZ ;  /* 0x0000000300027223 */ /* 0x000fc800000000ff */
[----:B------:R-:W-:-:S04]  /*0bc0*/  FFMA R4, -R13, R2, R0 ;  /* 0x000000020d047223 */ /* 0x000fc80000000100 */
[----:B------:R-:W-:Y:S01]  /*0bd0*/  FFMA R5, R3, R4, R2 ;  /* 0x0000000403057223 */ /* 0x000fe20000000002 */
[----:B0-----:R-:W-:Y:S06]  /*0be0*/  @!P0 BRA `(.L_x_136) ;  /* 0x00000000000c8947 */ /* 0x001fec0003800000 */
[----:B------:R-:W-:-:S07]  /*0bf0*/  MOV R2, 0xc10 ;  /* 0x00000c1000027802 */ /* 0x000fce0000000f00 */
[----:B------:R-:W-:Y:S05]  /*0c00*/  CALL.REL.NOINC `($__internal_5_$__cuda_sm3x_div_rn_noftz_f32_slowpath) ;  /* 0x0000000000187944 */ /* 0x000fea0003c00000 */
[----:B------:R-:W-:-:S07]  /*0c10*/  IMAD.MOV.U32 R5, RZ, RZ, R0 ;  /* 0x000000ffff057224 */ /* 0x000fce00078e0000 */
.L_x_136:
[----:B------:R-:W-:Y:S05]  /*0c20*/  BSYNC.RECONVERGENT B0 ;  /* 0x0000000000007941 */ /* 0x000fea0003800200 */
.L_x_135:
[----:B------:R-:W0:Y:S02]  /*0c30*/  LDC.64 R2, c[0x0][0x390] ;  /* 0x0000e400ff027b82 */ /* 0x000e240000000a00 */
[----:B0-----:R-:W-:-:S05]  /*0c40*/  IMAD.WIDE R6, R6, 0x4, R2 ;  /* 0x0000000406067825 */ /* 0x001fca00078e0202 */
[----:B------:R-:W-:Y:S01]  /*0c50*/  STG.E desc[UR12][R6.64], R5 ;  /* 0x0000000506007986 */ /* 0x000fe2000c10190c */
[----:B------:R-:W-:Y:S05]  /*0c60*/  EXIT ;  /* 0x000000000000794d */ /* 0x000fea0003800000 */
        .weak           $__internal_5_$__cuda_sm3x_div_rn_noftz_f32_slowpath
        .type           $__internal_5_$__cuda_sm3x_div_rn_noftz_f32_slowpath,@function
        .size           $__internal_5_$__cuda_sm3x_div_rn_noftz_f32_slowpath,(.L_x_154 - $__internal_5_$__cuda_sm3x_div_rn_noftz_f32_slowpath)
$__internal_5_$__cuda_sm3x_div_rn_noftz_f32_slowpath:
[--C-:B------:R-:W-:Y:S01]  /*0c70*/  SHF.R.U32.HI R4, RZ, 0x17, R13.reuse ;  /* 0x00000017ff047819 */ /* 0x100fe2000001160d */
[----:B------:R-:W-:Y:S01]  /*0c80*/  BSSY.RECONVERGENT B1, `(.L_x_137) ;  /* 0x0000065000017945 */ /* 0x000fe20003800200 */
[----:B------:R-:W-:Y:S01]  /*0c90*/  SHF.R.U32.HI R3, RZ, 0x17, R0 ;  /* 0x00000017ff037819 */ /* 0x000fe20000011600 */
[----:B------:R-:W-:Y:S01]  /*0ca0*/  IMAD.MOV.U32 R5, RZ, RZ, R13 ;  /* 0x000000ffff057224 */ /* 0x000fe200078e000d */
        /* <DEDUP_REMOVED lines=10> */
[----:B------:R-:W-:Y:S02]  /*0d50*/  FSETP.GTU.FTZ.AND P1, PT, |R13|, +INF , PT ;  /* 0x7f8000000d00780b */ /* 0x000fe40003f3c200 */
[----:B------:R-:W-:Y:S02]  /*0d60*/  MOV R3, R13 ;  /* 0x0000000d00037202 */ /* 0x000fe40000000f00 */
        /* <DEDUP_REMOVED lines=21> */
.L_x_138:
        /* <DEDUP_REMOVED lines=13> */
[----:B------:R-:W-:Y:S02]  /*0f90*/  FFMA R9, R9, R8, R0 ;  /* 0x0000000809097223 */ /* 0x000fe40000000000 */
[----:B------:R-:W-:Y:S02]  /*0fa0*/  IMAD.IADD R4, R4, 0x1, R7 ;  /* 0x0000000104047824 */ /* 0x000fe400078e0207 */
        /* <DEDUP_REMOVED lines=15> */
[-CC-:B------:R-:W-:Y:S01]  /*10a0*/  FFMA.RM R4, R13, R9.reuse, R8.reuse ;  /* 0x000000090d047223 */ /* 0x180fe20000004008 */
[C---:B------:R-:W-:Y:S02]  /*10b0*/  ISETP.NE.AND P2, PT, R7.reuse, RZ, PT ;  /* 0x000000ff0700720c */ /* 0x040fe40003f45270 */
[----:B------:R-:W-:Y:S02]  /*10c0*/  ISETP.NE.AND P1, PT, R7, RZ, PT ;  /* 0x000000ff0700720c */ /* 0x000fe40003f25270 */
[----:B------:R-:W-:Y:S01]  /*10d0*/  LOP3.LUT R5, R3, 0x7fffff, RZ, 0xc0, !PT ;  /* 0x007fffff03057812 */ /* 0x000fe200078ec0ff */
[----:B------:R-:W-:Y:S01]  /*10e0*/  FFMA.RP R3, R13, R9, R8 ;  /* 0x000000090d037223 */ /* 0x000fe20000008008 */
[----:B------:R-:W-:Y:S01]  /*10f0*/  IADD3 R8, PT, PT, R7, 0x20, RZ ;  /* 0x0000002007087810 */ /* 0x000fe20007ffe0ff */
[----:B------:R-:W-:Y:S01]  /*1100*/  IMAD.MOV R7, RZ, RZ, -R7 ;  /* 0x000000ffff077224 */ /* 0x000fe200078e0a07 */
[----:B------:R-:W-:-:S02]  /*1110*/  LOP3.LUT R5, R5, 0x800000, RZ, 0xfc, !PT ;  /* 0x0080000005057812 */ /* 0x000fc400078efcff */
[----:B------:R-:W-:Y:S02]  /*1120*/  FSETP.NEU.FTZ.AND P0, PT, R3, R4, PT ;  /* 0x000000040300720b */ /* 0x000fe40003f1d000 */
[----:B------:R-:W-:Y:S02]  /*1130*/  SHF.L.U32 R8, R5, R8, RZ ;  /* 0x0000000805087219 */ /* 0x000fe400000006ff */
        /* <DEDUP_REMOVED lines=11> */
.L_x_145:
[----:B------:R-:W-:-:S04]  /*11f0*/  LOP3.LUT R0, R0, 0x80000000, RZ, 0xc0, !PT ;  /* 0x8000000000007812 */ /* 0x000fc800078ec0ff */
[----:B------:R-:W-:Y:S01]  /*1200*/  LOP3.LUT R0, R0, 0x7f800000, RZ, 0xfc, !PT ;  /* 0x7f80000000007812 */ /* 0x000fe200078efcff */
[----:B------:R-:W-:Y:S06]  /*1210*/  BRA `(.L_x_146) ;  /* 0x0000000000047947 */ /* 0x000fec0003800000 */
.L_x_144:
[----:B------:R-:W-:-:S07]  /*1220*/  LEA R0, R4, R0, 0x17 ;  /* 0x0000000004007211 */ /* 0x000fce00078eb8ff */
.L_x_146:
[----:B------:R-:W-:Y:S05]  /*1230*/  BSYNC.RECONVERGENT B2 ;  /* 0x0000000000027941 */ /* 0x000fea0003800200 */
.L_x_143:
[----:B------:R-:W-:Y:S05]  /*1240*/  BRA `(.L_x_147) ;  /* 0x0000000000207947 */ /* 0x000fea0003800000 */
.L_x_142:
[----:B------:R-:W-:-:S04]  /*1250*/  LOP3.LUT R0, R5, 0x80000000, R4, 0x48, !PT ;  /* 0x8000000005007812 */ /* 0x000fc800078e4804 */
[----:B------:R-:W-:Y:S01]  /*1260*/  LOP3.LUT R0, R0, 0x7f800000, RZ, 0xfc, !PT ;  /* 0x7f80000000007812 */ /* 0x000fe200078efcff */
[----:B------:R-:W-:Y:S06]  /*1270*/  BRA `(.L_x_147) ;  /* 0x0000000000147947 */ /* 0x000fec0003800000 */
.L_x_141:
[----:B------:R-:W-:Y:S01]  /*1280*/  LOP3.LUT R0, R5, 0x80000000, R4, 0x48, !PT ;  /* 0x8000000005007812 */ /* 0x000fe200078e4804 */
[----:B------:R-:W-:Y:S06]  /*1290*/  BRA `(.L_x_147) ;  /* 0x00000000000c7947 */ /* 0x000fec0003800000 */
.L_x_140:
[----:B------:R-:W0:Y:S01]  /*12a0*/  MUFU.RSQ R0, -QNAN ;  /* 0xffc0000000007908 */ /* 0x000e220000001400 */
[----:B------:R-:W-:Y:S05]  /*12b0*/  BRA `(.L_x_147) ;  /* 0x0000000000047947 */ /* 0x000fea0003800000 */
.L_x_139:
[----:B------:R-:W-:-:S07]  /*12c0*/  FADD.FTZ R0, R0, R3 ;  /* 0x0000000300007221 */ /* 0x000fce0000010000 */
.L_x_147:
[----:B------:R-:W-:Y:S05]  /*12d0*/  BSYNC.RECONVERGENT B1 ;  /* 0x0000000000017941 */ /* 0x000fea0003800200 */
.L_x_137:
[----:B------:R-:W-:-:S04]  /*12e0*/  HFMA2 R3, -RZ, RZ, 0, 0 ;  /* 0x00000000ff037431 */ /* 0x000fc800000001ff */
[----:B0-----:R-:W-:Y:S05]  /*12f0*/  RET.REL.NODEC R2 `(mobius_add_kernel) ;  /* 0xffffffec02407950 */ /* 0x001fea0003c3ffff */
.L_x_148:
        /* <DEDUP_REMOVED lines=16> */
.L_x_154:


//--------------------- .nv.shared.reserved.0     --------------------------
	.section	.nv.shared.reserved.0,"aw",@nobits
	.weak		__nv_reservedSMEM_offset_0_alias
	.size		__nv_reservedSMEM_offset_0_alias, 0, 64
	.other		__nv_reservedSMEM_offset_0_alias,@"STO_CUDA_RESERVED_SHARED STV_DEFAULT"
__nv_reservedSMEM_offset_0_alias:
	.zero		0
	.zero		64


//--------------------- .nv.constant0.projective_distance_kernel --------------------------
	.section	.nv.constant0.projective_distance_kernel,"a",@progbits
	.sectionflags	@""
	.align	4
.nv.constant0.projective_distance_kernel:
	.zero		928


//--------------------- .nv.constant0.projective_normalize_kernel --------------------------
	.section	.nv.constant0.projective_normalize_kernel,"a",@progbits
	.sectionflags	@""
	.align	4
.nv.constant0.projective_normalize_kernel:
	.zero		912


//--------------------- .nv.constant0.dual_quaternion_multiply_kernel --------------------------
	.section	.nv.constant0.dual_quaternion_multiply_kernel,"a",@progbits
	.sectionflags	@""
	.align	4
.nv.constant0.dual_quaternion_multiply_kernel:
	.zero		948


//--------------------- .nv.constant0.dual_quaternion_norm_kernel --------------------------
	.section	.nv.constant0.dual_quaternion_norm_kernel,"a",@progbits
	.sectionflags	@""
	.align	4
.nv.constant0.dual_quaternion_norm_kernel:
	.zero		928


//--------------------- .nv.constant0.hyperbolic_distance_kernel --------------------------
	.section	.nv.constant0.hyperbolic_distance_kernel,"a",@progbits
	.sectionflags	@""
	.align	4
.nv.constant0.hyperbolic_distance_kernel:
	.zero		932


//--------------------- .nv.constant0.mobius_add_kernel --------------------------
	.section	.nv.constant0.mobius_add_kernel,"a",@progbits
	.sectionflags	@""
	.align	4
.nv.constant0.mobius_add_kernel:
	.zero		932


//--------------------- SYMBOLS --------------------------

	.type		.nv.reservedSmem.offset0,@object
	.size		.nv.reservedSmem.offset0,0x4
